def attn_fwd(
    Q,
    K,
    V,
    Out,
    Lse,
    sm_scale,
    stride_qz,
    stride_qh,
    stride_qm,
    stride_qk,
    stride_kz,
    stride_kh,
    stride_kn,
    stride_kk,
    stride_vz,
    stride_vh,
    stride_vn,
    stride_vk,
    stride_oz,
    stride_oh,
    stride_om,
    stride_ok,
    seqlen_q,
    seqlen_k,
    BLOCK_M: tl.constexpr,
    BLOCK_N: tl.constexpr,
    HEAD_DIM: tl.constexpr,
    CAUSAL: tl.constexpr,
):
    start_m = tl.program_id(0)
    off_hz = tl.program_id(1)
    q_off = off_hz * stride_qh
    k_off = off_hz * stride_kh
    v_off = off_hz * stride_vh
    offs_m = start_m * BLOCK_M + tl.arange(0, BLOCK_M)
    offs_d = tl.arange(0, HEAD_DIM)
    offs_n = tl.arange(0, BLOCK_N)
    q_ptrs = Q + q_off + offs_m[:, None] * stride_qm + offs_d[None, :] * stride_qk
    k_ptrs = K + k_off + offs_d[:, None] * stride_kk + offs_n[None, :] * stride_kn
    v_ptrs = V + v_off + offs_n[:, None] * stride_vn + offs_d[None, :] * stride_vk
    m_i = tl.full([BLOCK_M], float("-inf"), dtype=tl.float32)
    l_i = tl.zeros([BLOCK_M], dtype=tl.float32) + 1.0
    acc = tl.zeros([BLOCK_M, HEAD_DIM], dtype=tl.float32)
    q = tl.load(q_ptrs)
    acc, l_i, m_i = _attn_fwd_inner(
        acc,
        l_i,
        m_i,
        q,
        k_ptrs,
        v_ptrs,
        sm_scale,
        stride_kn,
        stride_vn,
        start_m,
        seqlen_k,
        BLOCK_M,
        BLOCK_N,
        HEAD_DIM,
        CAUSAL,
    )
    acc = acc / l_i[:, None]
    lse = m_i + tl.math.log2(l_i) / 1.4426950408889634
    o_ptrs = (
        Out
        + off_hz * stride_oh
        + offs_m[:, None] * stride_om
        + offs_d[None, :] * stride_ok
    )
    tl.store(o_ptrs, acc.to(Out.dtype.element_ty))
    tl.store(Lse + off_hz * seqlen_q + offs_m, lse)

# config = {"BLOCK_M": 32, "BLOCK_N": 32, "HEAD_DIM": 64, "arch": "sm_80", "causal": true, "dtype": "fp16", "num_stages": 2, "num_warps": 8}
# arch = sm_80


// ===== COMPILED SASS (sm_80) =====

	.target	sm_80

	.elftype	@"ET_EXEC"


//--------------------- .note.nv.tkinfo           --------------------------
	.section	.note.nv.tkinfo,"",@"SHT_NOTE"
	.sectionflags	@"SHF_NOTE_NV_TKINFO"
	.tkinfo
        /*0018*/ 	.word	0x00000002
        /*0030*/ 	.string	""
        /*0030*/ 	.string	"ptxas"
        /*0030*/ 	.string	"Cuda compilation tools, release 13.0, V13.0.88"
        /*0030*/ 	.string	"Build cuda_13.0.r13.0/compiler.36424714_0"
        /*0030*/ 	.string	"-v  -suppress-debug-info  -lineinfo  -arch sm_80 "



//--------------------- .note.nv.cuinfo           --------------------------
	.section	.note.nv.cuinfo,"",@"SHT_NOTE"
	.sectionflags	@"SHF_NOTE_NV_CUINFO"
        /*0018*/ 	.short	0x0002
        /*001a*/ 	.short	0x0050
        /*001c*/ 	.short	0x0082
	.zero		2


//--------------------- .nv.info                  --------------------------
	.section	.nv.info,"",@"SHT_CUDA_INFO"
	.align	4


	//----- nvinfo : EIATTR_REGCOUNT
	.align		4
        /*0000*/ 	.byte	0x04, 0x2f
        /*0002*/ 	.short	(.L_2 - .L_1)
	.align		4
.L_1:
        /*0004*/ 	.word	index@(attn_fwd)
        /*0008*/ 	.word	0x0000007f


	//----- nvinfo : EIATTR_FRAME_SIZE
	.align		4
.L_2:
        /*000c*/ 	.byte	0x04, 0x11
        /*000e*/ 	.short	(.L_4 - .L_3)
	.align		4
.L_3:
        /*0010*/ 	.word	index@(attn_fwd)
        /*0014*/ 	.word	0x00000000


	//----- nvinfo : EIATTR_MIN_STACK_SIZE
	.align		4
.L_4:
        /*0018*/ 	.byte	0x04, 0x12
        /*001a*/ 	.short	(.L_6 - .L_5)
	.align		4
.L_5:
        /*001c*/ 	.word	index@(attn_fwd)
        /*0020*/ 	.word	0x00000000
.L_6:


//--------------------- .nv.info.attn_fwd         --------------------------
	.section	.nv.info.attn_fwd,"",@"SHT_CUDA_INFO"
	.sectionflags	@""
	.align	4


	//----- nvinfo : EIATTR_CUDA_API_VERSION
	.align		4
        /*0000*/ 	.byte	0x04, 0x37
        /*0002*/ 	.short	(.L_8 - .L_7)
.L_7:
        /*0004*/ 	.word	0x00000082


	//----- nvinfo : EIATTR_SW2861232_WAR
	.align		4
.L_8:
        /*0008*/ 	.byte	0x01, 0x35
	.zero		2


	//----- nvinfo : EIATTR_PARAM_CBANK
	.align		4
        /*000c*/ 	.byte	0x04, 0x0a
        /*000e*/ 	.short	(.L_10 - .L_9)
	.align		4
.L_9:
        /*0010*/ 	.word	index@(.nv.constant0.attn_fwd)
        /*0014*/ 	.short	0x0160
        /*0016*/ 	.short	0x0088


	//----- nvinfo : EIATTR_CBANK_PARAM_SIZE
	.align		4
.L_10:
        /*0018*/ 	.byte	0x03, 0x19
        /*001a*/ 	.short	0x0088


	//----- nvinfo : EIATTR_KPARAM_INFO
	.align		4
        /*001c*/ 	.byte	0x04, 0x17
        /*001e*/ 	.short	(.L_12 - .L_11)
.L_11:
        /*0020*/ 	.word	0x00000000
        /*0024*/ 	.short	0x0019
        /*0026*/ 	.short	0x0080
        /*0028*/ 	.byte	0x00, 0xf4, 0x21, 0x00


	//----- nvinfo : EIATTR_KPARAM_INFO
	.align		4
.L_12:
        /*002c*/ 	.byte	0x04, 0x17
        /*002e*/ 	.short	(.L_14 - .L_13)
.L_13:
        /*0030*/ 	.word	0x00000000
        /*0034*/ 	.short	0x0018
        /*0036*/ 	.short	0x0078
        /*0038*/ 	.byte	0x00, 0xf4, 0x21, 0x00


	//----- nvinfo : EIATTR_KPARAM_INFO
	.align		4
.L_14:
        /*003c*/ 	.byte	0x04, 0x17
        /*003e*/ 	.short	(.L_16 - .L_15)
.L_15:
        /*0040*/ 	.word	0x00000000
        /*0044*/ 	.short	0x0017
        /*0046*/ 	.short	0x0070
        /*0048*/ 	.byte	0x00, 0xf0, 0x11, 0x00


	//----- nvinfo : EIATTR_KPARAM_INFO
	.align		4
.L_16:
        /*004c*/ 	.byte	0x04, 0x17
        /*004e*/ 	.short	(.L_18 - .L_17)
.L_17:
        /*0050*/ 	.word	0x00000000
        /*0054*/ 	.short	0x0016
        /*0056*/ 	.short	0x006c
        /*0058*/ 	.byte	0x00, 0xf0, 0x11, 0x00


	//----- nvinfo : EIATTR_KPARAM_INFO
	.align		4
.L_18:
        /*005c*/ 	.byte	0x04, 0x17
        /*005e*/ 	.short	(.L_20 - .L_19)
.L_19:
        /*0060*/ 	.word	0x00000000
        /*0064*/ 	.short	0x0015
        /*0066*/ 	.short	0x0068
        /*0068*/ 	.byte	0x00, 0xf0, 0x11, 0x00


	//----- nvinfo : EIATTR_KPARAM_INFO
	.align		4
.L_20:
        /*006c*/ 	.byte	0x04, 0x17
        /*006e*/ 	.short	(.L_22 - .L_21)
.L_21:
        /*0070*/ 	.word	0x00000000
        /*0074*/ 	.short	0x0014
        /*0076*/ 	.short	0x0064
        /*0078*/ 	.byte	0x00, 0xf0, 0x11, 0x00


	//----- nvinfo : EIATTR_KPARAM_INFO
	.align		4
.L_22:
        /*007c*/ 	.byte	0x04, 0x17
        /*007e*/ 	.short	(.L_24 - .L_23)
.L_23:
        /*0080*/ 	.word	0x00000000
        /*0084*/ 	.short	0x0013
        /*0086*/ 	.short	0x0060
        /*0088*/ 	.byte	0x00, 0xf0, 0x11, 0x00


	//----- nvinfo : EIATTR_KPARAM_INFO
	.align		4
.L_24:
        /*008c*/ 	.byte	0x04, 0x17
        /*008e*/ 	.short	(.L_26 - .L_25)
.L_25:
        /*0090*/ 	.word	0x00000000
        /*0094*/ 	.short	0x0012
        /*0096*/ 	.short	0x005c
        /*0098*/ 	.byte	0x00, 0xf0, 0x11, 0x00


	//----- nvinfo : EIATTR_KPARAM_INFO
	.align		4
.L_26:
        /*009c*/ 	.byte	0x04, 0x17
        /*009e*/ 	.short	(.L_28 - .L_27)
.L_27:
        /*00a0*/ 	.word	0x00000000
        /*00a4*/ 	.short	0x0011
        /*00a6*/ 	.short	0x0058
        /*00a8*/ 	.byte	0x00, 0xf0, 0x11, 0x00


	//----- nvinfo : EIATTR_KPARAM_INFO
	.align		4
.L_28:
        /*00ac*/ 	.byte	0x04, 0x17
        /*00ae*/ 	.short	(.L_30 - .L_29)
.L_29:
        /*00b0*/ 	.word	0x00000000
        /*00b4*/ 	.short	0x0010
        /*00b6*/ 	.short	0x0054
        /*00b8*/ 	.byte	0x00, 0xf0, 0x11, 0x00


	//----- nvinfo : EIATTR_KPARAM_INFO
	.align		4
.L_30:
        /*00bc*/ 	.byte	0x04, 0x17
        /*00be*/ 	.short	(.L_32 - .L_31)
.L_31:
        /*00c0*/ 	.word	0x00000000
        /*00c4*/ 	.short	0x000f
        /*00c6*/ 	.short	0x0050
        /*00c8*/ 	.byte	0x00, 0xf0, 0x11, 0x00


	//----- nvinfo : EIATTR_KPARAM_INFO
	.align		4
.L_32:
        /*00cc*/ 	.byte	0x04, 0x17
        /*00ce*/ 	.short	(.L_34 - .L_33)
.L_33:
        /*00d0*/ 	.word	0x00000000
        /*00d4*/ 	.short	0x000e
        /*00d6*/ 	.short	0x004c
        /*00d8*/ 	.byte	0x00, 0xf0, 0x11, 0x00


	//----- nvinfo : EIATTR_KPARAM_INFO
	.align		4
.L_34:
        /*00dc*/ 	.byte	0x04, 0x17
        /*00de*/ 	.short	(.L_36 - .L_35)
.L_35:
        /*00e0*/ 	.word	0x00000000
        /*00e4*/ 	.short	0x000d
        /*00e6*/ 	.short	0x0048
        /*00e8*/ 	.byte	0x00, 0xf0, 0x11, 0x00


	//----- nvinfo : EIATTR_KPARAM_INFO
	.align		4
.L_36:
        /*00ec*/ 	.byte	0x04, 0x17
        /*00ee*/ 	.short	(.L_38 - .L_37)
.L_37:
        /*00f0*/ 	.word	0x00000000
        /*00f4*/ 	.short	0x000c
        /*00f6*/ 	.short	0x0044
        /*00f8*/ 	.byte	0x00, 0xf0, 0x11, 0x00


	//----- nvinfo : EIATTR_KPARAM_INFO
	.align		4
.L_38:
        /*00fc*/ 	.byte	0x04, 0x17
        /*00fe*/ 	.short	(.L_40 - .L_39)
.L_39:
        /*0100*/ 	.word	0x00000000
        /*0104*/ 	.short	0x000b
        /*0106*/ 	.short	0x0040
        /*0108*/ 	.byte	0x00, 0xf0, 0x11, 0x00


	//----- nvinfo : EIATTR_KPARAM_INFO
	.align		4
.L_40:
        /*010c*/ 	.byte	0x04, 0x17
        /*010e*/ 	.short	(.L_42 - .L_41)
.L_41:
        /*0110*/ 	.word	0x00000000
        /*0114*/ 	.short	0x000a
        /*0116*/ 	.short	0x003c
        /*0118*/ 	.byte	0x00, 0xf0, 0x11, 0x00


	//----- nvinfo : EIATTR_KPARAM_INFO
	.align		4
.L_42:
        /*011c*/ 	.byte	0x04, 0x17
        /*011e*/ 	.short	(.L_44 - .L_43)
.L_43:
        /*0120*/ 	.word	0x00000000
        /*0124*/ 	.short	0x0009
        /*0126*/ 	.short	0x0038
        /*0128*/ 	.byte	0x00, 0xf0, 0x11, 0x00


	//----- nvinfo : EIATTR_KPARAM_INFO
	.align		4
.L_44:
        /*012c*/ 	.byte	0x04, 0x17
        /*012e*/ 	.short	(.L_46 - .L_45)
.L_45:
        /*0130*/ 	.word	0x00000000
        /*0134*/ 	.short	0x0008
        /*0136*/ 	.short	0x0034
        /*0138*/ 	.byte	0x00, 0xf0, 0x11, 0x00


	//----- nvinfo : EIATTR_KPARAM_INFO
	.align		4
.L_46:
        /*013c*/ 	.byte	0x04, 0x17
        /*013e*/ 	.short	(.L_48 - .L_47)
.L_47:
        /*0140*/ 	.word	0x00000000
        /*0144*/ 	.short	0x0007
        /*0146*/ 	.short	0x0030
        /*0148*/ 	.byte	0x00, 0xf0, 0x11, 0x00


	//----- nvinfo : EIATTR_KPARAM_INFO
	.align		4
.L_48:
        /*014c*/ 	.byte	0x04, 0x17
        /*014e*/ 	.short	(.L_50 - .L_49)
.L_49:
        /*0150*/ 	.word	0x00000000
        /*0154*/ 	.short	0x0006
        /*0156*/ 	.short	0x002c
        /*0158*/ 	.byte	0x00, 0xf0, 0x11, 0x00


	//----- nvinfo : EIATTR_KPARAM_INFO
	.align		4
.L_50:
        /*015c*/ 	.byte	0x04, 0x17
        /*015e*/ 	.short	(.L_52 - .L_51)
.L_51:
        /*0160*/ 	.word	0x00000000
        /*0164*/ 	.short	0x0005
        /*0166*/ 	.short	0x0028
        /*0168*/ 	.byte	0x00, 0xf0, 0x11, 0x00


	//----- nvinfo : EIATTR_KPARAM_INFO
	.align		4
.L_52:
        /*016c*/ 	.byte	0x04, 0x17
        /*016e*/ 	.short	(.L_54 - .L_53)
.L_53:
        /*0170*/ 	.word	0x00000000
        /*0174*/ 	.short	0x0004
        /*0176*/ 	.short	0x0020
        /*0178*/ 	.byte	0x00, 0xf4, 0x21, 0x00


	//----- nvinfo : EIATTR_KPARAM_INFO
	.align		4
.L_54:
        /*017c*/ 	.byte	0x04, 0x17
        /*017e*/ 	.short	(.L_56 - .L_55)
.L_55:
        /*0180*/ 	.word	0x00000000
        /*0184*/ 	.short	0x0003
        /*0186*/ 	.short	0x0018
        /*0188*/ 	.byte	0x00, 0xf4, 0x21, 0x00


	//----- nvinfo : EIATTR_KPARAM_INFO
	.align		4
.L_56:
        /*018c*/ 	.byte	0x04, 0x17
        /*018e*/ 	.short	(.L_58 - .L_57)
.L_57:
        /*0190*/ 	.word	0x00000000
        /*0194*/ 	.short	0x0002
        /*0196*/ 	.short	0x0010
        /*0198*/ 	.byte	0x00, 0xf4, 0x21, 0x00


	//----- nvinfo : EIATTR_KPARAM_INFO
	.align		4
.L_58:
        /*019c*/ 	.byte	0x04, 0x17
        /*019e*/ 	.short	(.L_60 - .L_59)
.L_59:
        /*01a0*/ 	.word	0x00000000
        /*01a4*/ 	.short	0x0001
        /*01a6*/ 	.short	0x0008
        /*01a8*/ 	.byte	0x00, 0xf4, 0x21, 0x00


	//----- nvinfo : EIATTR_KPARAM_INFO
	.align		4
.L_60:
        /*01ac*/ 	.byte	0x04, 0x17
        /*01ae*/ 	.short	(.L_62 - .L_61)
.L_61:
        /*01b0*/ 	.word	0x00000000
        /*01b4*/ 	.short	0x0000
        /*01b6*/ 	.short	0x0000
        /*01b8*/ 	.byte	0x00, 0xf4, 0x21, 0x00


	//----- nvinfo : EIATTR_MAXREG_COUNT
	.align		4
.L_62:
        /*01bc*/ 	.byte	0x03, 0x1b
        /*01be*/ 	.short	0x00ff


	//----- nvinfo : EIATTR_NUM_BARRIERS
	.align		4
        /*01c0*/ 	.byte	0x02, 0x4c
        /*01c2*/ 	.byte	0x01
	.zero		1


	//----- nvinfo : EIATTR_MERCURY_ISA_VERSION
	.align		4
        /*01c4*/ 	.byte	0x03, 0x5f
        /*01c6*/ 	.short	0x0000


	//----- nvinfo : EIATTR_COOP_GROUP_MASK_REGIDS
	.align		4
        /*01c8*/ 	.byte	0x04, 0x29
        /*01ca*/ 	.short	(.L_64 - .L_63)


	//   ....[0]....
.L_63:
        /*01cc*/ 	.word	0xffffffff


	//   ....[1]....
        /*01d0*/ 	.word	0xffffffff


	//   ....[2]....
        /*01d4*/ 	.word	0xffffffff


	//   ....[3]....
        /*01d8*/ 	.word	0xffffffff


	//   ....[4]....
        /*01dc*/ 	.word	0xffffffff


	//   ....[5]....
        /*01e0*/ 	.word	0xffffffff


	//   ....[6]....
        /*01e4*/ 	.word	0xffffffff


	//   ....[7]....
        /*01e8*/ 	.word	0xffffffff


	//   ....[8]....
        /*01ec*/ 	.word	0xffffffff


	//   ....[9]....
        /*01f0*/ 	.word	0xffffffff


	//   ....[10]....
        /*01f4*/ 	.word	0xffffffff


	//   ....[11]....
        /*01f8*/ 	.word	0xffffffff


	//   ....[12]....
        /*01fc*/ 	.word	0xffffffff


	//   ....[13]....
        /*0200*/ 	.word	0xffffffff


	//   ....[14]....
        /*0204*/ 	.word	0xffffffff


	//   ....[15]....
        /*0208*/ 	.word	0xffffffff


	//   ....[16]....
        /*020c*/ 	.word	0xffffffff


	//   ....[17]....
        /*0210*/ 	.word	0xffffffff


	//   ....[18]....
        /*0214*/ 	.word	0xffffffff


	//   ....[19]....
        /*0218*/ 	.word	0xffffffff


	//----- nvinfo : EIATTR_COOP_GROUP_INSTR_OFFSETS
	.align		4
.L_64:
        /*021c*/ 	.byte	0x04, 0x28
        /*021e*/ 	.short	(.L_66 - .L_65)


	//   ....[0]....
.L_65:
        /*0220*/ 	.word	0x00001460


	//   ....[1]....
        /*0224*/ 	.word	0x00001470


	//   ....[2]....
        /*0228*/ 	.word	0x00001480


	//   ....[3]....
        /*022c*/ 	.word	0x00001490


	//   ....[4]....
        /*0230*/ 	.word	0x000014d0


	//   ....[5]....
        /*0234*/ 	.word	0x000014f0


	//   ....[6]....
        /*0238*/ 	.word	0x00001500


	//   ....[7]....
        /*023c*/ 	.word	0x00001510


	//   ....[8]....
        /*0240*/ 	.word	0x000015c0


	//   ....[9]....
        /*0244*/ 	.word	0x000015e0


	//   ....[10]....
        /*0248*/ 	.word	0x00001850


	//   ....[11]....
        /*024c*/ 	.word	0x00001860


	//   ....[12]....
        /*0250*/ 	.word	0x00001880


	//   ....[13]....
        /*0254*/ 	.word	0x00001890


	//   ....[14]....
        /*0258*/ 	.word	0x000018c0


	//   ....[15]....
        /*025c*/ 	.word	0x000018e0


	//   ....[16]....
        /*0260*/ 	.word	0x00001900


	//   ....[17]....
        /*0264*/ 	.word	0x00001910


	//   ....[18]....
        /*0268*/ 	.word	0x000019d0


	//   ....[19]....
        /*026c*/ 	.word	0x000019f0


	//----- nvinfo : EIATTR_EXIT_INSTR_OFFSETS
	.align		4
.L_66:
        /*0270*/ 	.byte	0x04, 0x1c
        /*0272*/ 	.short	(.L_68 - .L_67)


	//   ....[0]....
.L_67:
        /*0274*/ 	.word	0x00002e30


	//   ....[1]....
        /*0278*/ 	.word	0x00002ed0


	//----- nvinfo : EIATTR_REQNTID
	.align		4
.L_68:
        /*027c*/ 	.byte	0x04, 0x10
        /*027e*/ 	.short	(.L_70 - .L_69)
.L_69:
        /*0280*/ 	.word	0x00000100
        /*0284*/ 	.word	0x00000001
        /*0288*/ 	.word	0x00000001
.L_70:


//--------------------- .nv.callgraph             --------------------------
	.section	.nv.callgraph,"",@"SHT_CUDA_CALLGRAPH"
	.align	4
	.sectionentsize	8
	.align		4
        /*0000*/ 	.word	0x00000000
	.align		4
        /*0004*/ 	.word	0xffffffff
	.align		4
        /*0008*/ 	.word	0x00000000
	.align		4
        /*000c*/ 	.word	0xfffffffe
	.align		4
        /*0010*/ 	.word	0x00000000
	.align		4
        /*0014*/ 	.word	0xfffffffd
	.align		4
        /*0018*/ 	.word	0x00000000
	.align		4
        /*001c*/ 	.word	0xfffffffc


//--------------------- .nv.rel.action            --------------------------
	.section	.nv.rel.action,"",@"SHT_CUDA_RELOCINFO"
	.align	8
	.sectionentsize	8
        /*0000*/ 	.byte	0x73, 0x00, 0x00, 0x00, 0x00, 0x00, 0x00, 0x00, 0x00, 0x00, 0x00, 0x11, 0x25, 0x00, 0x05, 0x36


//--------------------- .nv.constant4             --------------------------
	.section	.nv.constant4,"a",@progbits
	.align	8
	.align		8
.nv.constant4:
        /*0000*/ 	.dword	_$_str


//--------------------- .nv.constant0.attn_fwd    --------------------------
	.section	.nv.constant0.attn_fwd,"a",@progbits
	.sectionflags	@""
	.align	4
.nv.constant0.attn_fwd:
	.zero		488


//--------------------- .text.attn_fwd            --------------------------
	.section	.text.attn_fwd,"ax",@progbits
	.sectioninfo	@"SHI_REGISTERS=127"
	.align	128
        .global         attn_fwd
        .type           attn_fwd,@function
        .size           attn_fwd,(.L_x_3 - attn_fwd)
        .other          attn_fwd,@"STO_CUDA_ENTRY STV_DEFAULT"
attn_fwd:
.text.attn_fwd:
[----:B------:R-:W-:Y:S02]  /*0000*/  IMAD.MOV.U32 R1, RZ, RZ, c[0x0][0x28] ;  /* 0x00000a00ff017624 */ /* 0x000fe400078e00ff */
[----:B------:R-:W0:Y:S01]  /*0010*/  S2R R66, SR_CTAID.X ;  /* 0x0000000000427919 */ /* 0x000e220000002500 */
[----:B------:R-:W-:Y:S01]  /*0020*/  MOV R16, c[0x0][0x198] ;  /* 0x0000660000107a02 */ /* 0x000fe20000000f00 */
[----:B------:R-:W-:Y:S02]  /*0030*/  ULDC.64 UR6, c[0x0][0x118] ;  /* 0x0000460000067ab9 */ /* 0x000fe40000000a00 */
[----:B------:R-:W1:Y:S04]  /*0040*/  S2R R7, SR_TID.X ;  /* 0x0000000000077919 */ /* 0x000e680000002100 */
[----:B------:R-:W2:Y:S01]  /*0050*/  S2R R0, SR_CTAID.Y ;  /* 0x0000000000007919 */ /* 0x000ea20000002600 */
[----:B0-----:R-:W-:Y:S01]  /*0060*/  IMAD.SHL.U32 R66, R66, 0x20, RZ ;  /* 0x0000002042427824 */ /* 0x001fe200078e00ff */
[----:B-1----:R-:W-:-:S04]  /*0070*/  SHF.R.U32.HI R18, RZ, 0x5, R7 ;  /* 0x00000005ff127819 */ /* 0x002fc80000011607 */
[----:B------:R-:W-:Y:S01]  /*0080*/  LOP3.LUT R78, R66, 0x1f, R7, 0xf8, !PT ;  /* 0x0000001f424e7812 */ /* 0x000fe200078ef807 */
[----:B--2---:R-:W-:Y:S01]  /*0090*/  IMAD R2, R0, c[0x0][0x190], RZ ;  /* 0x0000640000027a24 */ /* 0x004fe200078e02ff */
[----:B------:R-:W-:-:S03]  /*00a0*/  SGXT.U32 R18, R18, 0x3 ;  /* 0x000000031212781a */ /* 0x000fc60000000000 */
[----:B------:R-:W-:Y:S02]  /*00b0*/  IMAD R4, R78, c[0x0][0x194], RZ ;  /* 0x000065004e047a24 */ /* 0x000fe400078e02ff */
[----:B------:R-:W-:Y:S02]  /*00c0*/  IMAD.SHL.U32 R3, R2, 0x2, RZ ;  /* 0x0000000202037824 */ /* 0x000fe400078e00ff */
[----:B------:R-:W-:Y:S02]  /*00d0*/  IMAD.SHL.U32 R6, R4, 0x2, RZ ;  /* 0x0000000204067824 */ /* 0x000fe400078e00ff */
[----:B------:R-:W-:Y:S02]  /*00e0*/  IMAD R8, R18, c[0x0][0x198], RZ ;  /* 0x0000660012087a24 */ /* 0x000fe400078e02ff */
[----:B------:R-:W-:Y:S01]  /*00f0*/  IMAD.HI R2, R2, 0x2, RZ ;  /* 0x0000000202027827 */ /* 0x000fe200078e02ff */
[----:B------:R-:W-:Y:S02]  /*0100*/  IADD3 R19, P0, P1, R6, c[0x0][0x160], R3 ;  /* 0x0000580006137a10 */ /* 0x000fe4000791e003 */
[----:B------:R-:W-:Y:S01]  /*0110*/  LEA R6, R16, R8, 0x3 ;  /* 0x0000000810067211 */ /* 0x000fe200078e18ff */
[----:B------:R-:W-:-:S04]  /*0120*/  IMAD.HI R5, R4, 0x2, RZ ;  /* 0x0000000204057827 */ /* 0x000fc800078e02ff */
[----:B------:R-:W-:Y:S01]  /*0130*/  IMAD R9, R16, 0x8, R6 ;  /* 0x0000000810097824 */ /* 0x000fe200078e0206 */
[----:B------:R-:W-:Y:S02]  /*0140*/  IADD3.X R21, R5, c[0x0][0x164], R2, P0, P1 ;  /* 0x0000590005157a10 */ /* 0x000fe400007e2402 */
[-C--:B------:R-:W-:Y:S01]  /*0150*/  LEA R2, P0, R8, R19.reuse, 0x1 ;  /* 0x0000001308027211 */ /* 0x080fe200078008ff */
[----:B------:R-:W-:Y:S01]  /*0160*/  IMAD R11, R16, 0x8, R9 ;  /* 0x00000008100b7824 */ /* 0x000fe200078e0209 */
[----:B------:R-:W-:Y:S02]  /*0170*/  LEA R4, P1, R6, R19, 0x1 ;  /* 0x0000001306047211 */ /* 0x000fe400078208ff */
[----:B------:R-:W-:Y:S02]  /*0180*/  LEA.HI.X.SX32 R3, R8, R21, 0x1, P0 ;  /* 0x0000001508037211 */ /* 0x000fe400000f0eff */
[----:B------:R-:W-:Y:S02]  /*0190*/  LEA R8, P0, R9, R19, 0x1 ;  /* 0x0000001309087211 */ /* 0x000fe400078008ff */
[----:B------:R-:W-:Y:S01]  /*01a0*/  LEA.HI.X.SX32 R5, R6, R21, 0x1, P1 ;  /* 0x0000001506057211 */ /* 0x000fe200008f0eff */
[----:B------:R0:W2:Y:S01]  /*01b0*/  LDG.E.U16 R20, [R2.64] ;  /* 0x0000000602147981 */ /* 0x0000a2000c1e1500 */
[----:B------:R-:W-:-:S02]  /*01c0*/  LEA R6, R16, R11, 0x3 ;  /* 0x0000000b10067211 */ /* 0x000fc400078e18ff */
[----:B------:R-:W-:Y:S01]  /*01d0*/  LEA.HI.X.SX32 R9, R9, R21, 0x1, P0 ;  /* 0x0000001509097211 */ /* 0x000fe200000f0eff */
[----:B------:R1:W3:Y:S01]  /*01e0*/  LDG.E.U16 R22, [R4.64] ;  /* 0x0000000604167981 */ /* 0x0002e2000c1e1500 */
[C---:B------:R-:W-:Y:S01]  /*01f0*/  LEA R10, P0, R11.reuse, R19, 0x1 ;  /* 0x000000130b0a7211 */ /* 0x040fe200078008ff */
[C---:B------:R-:W-:Y:S02]  /*0200*/  IMAD R15, R16.reuse, 0x8, R6 ;  /* 0x00000008100f7824 */ /* 0x040fe400078e0206 */
[----:B------:R4:W5:Y:S01]  /*0210*/  LDG.E.U16 R8, [R8.64] ;  /* 0x0000000608087981 */ /* 0x000962000c1e1500 */
[----:B------:R-:W-:Y:S01]  /*0220*/  LEA.HI.X.SX32 R11, R11, R21, 0x1, P0 ;  /* 0x000000150b0b7211 */ /* 0x000fe200000f0eff */
[----:B------:R-:W-:Y:S01]  /*0230*/  IMAD R17, R16, 0x8, R15 ;  /* 0x0000000810117824 */ /* 0x000fe200078e020f */
[----:B------:R-:W-:-:S03]  /*0240*/  LEA R12, P0, R6, R19, 0x1 ;  /* 0x00000013060c7211 */ /* 0x000fc600078008ff */
[----:B------:R1:W5:Y:S01]  /*0250*/  LDG.E.U16 R24, [R10.64] ;  /* 0x000000060a187981 */ /* 0x000362000c1e1500 */
[----:B------:R-:W-:Y:S02]  /*0260*/  LEA.HI.X.SX32 R13, R6, R21, 0x1, P0 ;  /* 0x00000015060d7211 */ /* 0x000fe400000f0eff */
[C---:B------:R-:W-:Y:S02]  /*0270*/  LEA R14, P0, R15.reuse, R19, 0x1 ;  /* 0x000000130f0e7211 */ /* 0x040fe400078008ff */
[----:B0-----:R-:W-:Y:S01]  /*0280*/  LEA R2, R16, R17, 0x3 ;  /* 0x0000001110027211 */ /* 0x001fe200078e18ff */
[----:B------:R0:W5:Y:S01]  /*0290*/  LDG.E.U16 R12, [R12.64] ;  /* 0x000000060c0c7981 */ /* 0x000162000c1e1500 */
[----:B------:R-:W-:Y:S02]  /*02a0*/  LEA.HI.X.SX32 R15, R15, R21, 0x1, P0 ;  /* 0x000000150f0f7211 */ /* 0x000fe400000f0eff */
[CC--:B------:R-:W-:Y:S02]  /*02b0*/  LEA R16, P1, R17.reuse, R19.reuse, 0x1 ;  /* 0x0000001311107211 */ /* 0x0c0fe400078208ff */
[----:B-1----:R-:W-:Y:S01]  /*02c0*/  LEA R4, P0, R2, R19, 0x1 ;  /* 0x0000001302047211 */ /* 0x002fe200078008ff */
[----:B------:R1:W5:Y:S01]  /*02d0*/  LDG.E.U16 R14, [R14.64] ;  /* 0x000000060e0e7981 */ /* 0x000362000c1e1500 */
[----:B------:R-:W-:-:S02]  /*02e0*/  LEA.HI.X.SX32 R17, R17, R21, 0x1, P1 ;  /* 0x0000001511117211 */ /* 0x000fc400008f0eff */
[----:B------:R-:W-:-:S03]  /*02f0*/  LEA.HI.X.SX32 R5, R2, R21, 0x1, P0 ;  /* 0x0000001502057211 */ /* 0x000fc600000f0eff */
[----:B------:R-:W5:Y:S04]  /*0300*/  LDG.E.U16 R16, [R16.64] ;  /* 0x0000000610107981 */ /* 0x000f68000c1e1500 */
[----:B------:R0:W5:Y:S01]  /*0310*/  LDG.E.U16 R26, [R4.64] ;  /* 0x00000006041a7981 */ /* 0x000162000c1e1500 */
[C---:B------:R-:W-:Y:S01]  /*0320*/  LOP3.LUT R6, R7.reuse, 0xc0, RZ, 0xc0, !PT ;  /* 0x000000c007067812 */ /* 0x040fe200078ec0ff */
[----:B------:R-:W-:Y:S01]  /*0330*/  IMAD R3, R0, c[0x0][0x1c0], RZ ;  /* 0x0000700000037a24 */ /* 0x000fe200078e02ff */
[C---:B------:R-:W-:Y:S01]  /*0340*/  SHF.L.U32 R21, R7.reuse, 0x1, RZ ;  /* 0x0000000107157819 */ /* 0x040fe200000006ff */
[----:B----4-:R-:W-:Y:S01]  /*0350*/  IMAD R9, R78, c[0x0][0x1c4], RZ ;  /* 0x000071004e097a24 */ /* 0x010fe200078e02ff */
[----:B------:R-:W-:Y:S01]  /*0360*/  LOP3.LUT R19, R7, 0x3, RZ, 0xc0, !PT ;  /* 0x0000000307137812 */ /* 0x000fe200078ec0ff */
[----:B------:R-:W-:Y:S01]  /*0370*/  IMAD.SHL.U32 R2, R3, 0x2, RZ ;  /* 0x0000000203027824 */ /* 0x000fe200078e00ff */
[----:B0-----:R-:W-:Y:S01]  /*0380*/  SHF.R.U32.HI R4, RZ, 0x2, R6 ;  /* 0x00000002ff047819 */ /* 0x001fe20000011606 */
[----:B------:R-:W-:-:S03]  /*0390*/  IMAD.SHL.U32 R11, R9, 0x2, RZ ;  /* 0x00000002090b7824 */ /* 0x000fc600078e00ff */
[----:B------:R-:W-:Y:S01]  /*03a0*/  LOP3.LUT R77, R4, 0x1fe, R21, 0x78, !PT ;  /* 0x000001fe044d7812 */ /* 0x000fe200078e7815 */
[--C-:B------:R-:W-:Y:S01]  /*03b0*/  IMAD R32, R19, 0x8, R6.reuse ;  /* 0x0000000813207824 */ /* 0x100fe200078e0206 */
[----:B------:R-:W-:Y:S01]  /*03c0*/  SHF.R.U32.HI R13, RZ, 0x1, R6 ;  /* 0x00000001ff0d7819 */ /* 0x000fe20000011606 */
[----:B------:R-:W-:Y:S01]  /*03d0*/  IMAD.HI R6, R3, 0x2, RZ ;  /* 0x0000000203067827 */ /* 0x000fe200078e02ff */
[----:B------:R-:W-:-:S03]  /*03e0*/  IADD3 R2, P0, P1, R11, c[0x0][0x178], R2 ;  /* 0x00005e000b027a10 */ /* 0x000fc6000791e002 */
[----:B------:R-:W-:Y:S01]  /*03f0*/  IMAD.HI R9, R9, 0x2, RZ ;  /* 0x0000000209097827 */ /* 0x000fe200078e02ff */
[----:B------:R-:W-:Y:S02]  /*0400*/  IADD3 R76, R66, 0x20, RZ ;  /* 0x00000020424c7810 */ /* 0x000fe40007ffe0ff */
[----:B------:R-:W-:Y:S02]  /*0410*/  SHF.R.U32.HI R11, RZ, 0x4, R7 ;  /* 0x00000004ff0b7819 */ /* 0x000fe40000011607 */
[----:B------:R-:W-:Y:S02]  /*0420*/  IADD3.X R6, R9, c[0x0][0x17c], R6, P0, P1 ;  /* 0x00005f0009067a10 */ /* 0x000fe400007e2406 */
[C---:B------:R-:W-:Y:S02]  /*0430*/  LOP3.LUT R10, R7.reuse, 0x3f, RZ, 0xc0, !PT ;  /* 0x0000003f070a7812 */ /* 0x040fe400078ec0ff */
[C---:B------:R-:W-:Y:S02]  /*0440*/  LOP3.LUT R5, R7.reuse, 0x18, RZ, 0xc0, !PT ;  /* 0x0000001807057812 */ /* 0x040fe400078ec0ff */
[----:B------:R-:W-:Y:S01]  /*0450*/  ISETP.GE.AND P0, PT, R76, 0x1, PT ;  /* 0x000000014c00780c */ /* 0x000fe20003f06270 */
[----:B-1----:R-:W-:Y:S01]  /*0460*/  IMAD.SHL.U32 R15, R7, 0x10, RZ ;  /* 0x00000010070f7824 */ /* 0x002fe200078e00ff */
[----:B------:R-:W-:Y:S01]  /*0470*/  LOP3.LUT R11, R11, 0x2, RZ, 0xc0, !PT ;  /* 0x000000020b0b7812 */ /* 0x000fe200078ec0ff */
[----:B------:R-:W-:Y:S01]  /*0480*/  IMAD R9, R18, c[0x0][0x1c8], RZ ;  /* 0x0000720012097a24 */ /* 0x000fe200078e02ff */
[----:B------:R-:W-:-:S02]  /*0490*/  LEA R28, R5, R10, 0x5 ;  /* 0x0000000a051c7211 */ /* 0x000fc400078e28ff */
[----:B------:R-:W-:Y:S01]  /*04a0*/  LOP3.LUT R30, R15, 0x70, RZ, 0xc0, !PT ;  /* 0x000000700f1e7812 */ /* 0x000fe200078ec0ff */
[----:B------:R-:W-:Y:S02]  /*04b0*/  IMAD.U32 R3, R32, 0x4, R11 ;  /* 0x0000000420037824 */ /* 0x000fe400078e000b */
[----:B------:R-:W-:Y:S01]  /*04c0*/  IMAD.SHL.U32 R28, R28, 0x4, RZ ;  /* 0x000000041c1c7824 */ /* 0x000fe200078e00ff */
[----:B------:R-:W-:Y:S02]  /*04d0*/  LOP3.LUT R79, R7, 0xff, RZ, 0xc0, !PT ;  /* 0x000000ff074f7812 */ /* 0x000fe400078ec0ff */
[----:B------:R-:W-:Y:S01]  /*04e0*/  LEA.HI R4, R5, R30, RZ, 0x1f ;  /* 0x0000001e05047211 */ /* 0x000fe200078ff8ff */
[----:B------:R-:W-:Y:S01]  /*04f0*/  IMAD.MOV.U32 R59, RZ, RZ, -0x800000 ;  /* 0xff800000ff3b7424 */ /* 0x000fe200078e00ff */
[----:B------:R-:W-:Y:S01]  /*0500*/  LOP3.LUT R5, R28, R13, RZ, 0x3c, !PT ;  /* 0x0000000d1c057212 */ /* 0x000fe200078e3cff */
[----:B------:R-:W-:Y:S01]  /*0510*/  IMAD.MOV.U32 R58, RZ, RZ, -0x800000 ;  /* 0xff800000ff3a7424 */ /* 0x000fe200078e00ff */
[----:B------:R-:W-:Y:S01]  /*0520*/  MOV R75, 0x3f800000 ;  /* 0x3f800000004b7802 */ /* 0x000fe20000000f00 */
[----:B------:R-:W-:Y:S01]  /*0530*/  IMAD.MOV.U32 R52, RZ, RZ, -0x800000 ;  /* 0xff800000ff347424 */ /* 0x000fe200078e00ff */
[----:B------:R-:W-:Y:S01]  /*0540*/  MOV R57, 0xff800000 ;  /* 0xff80000000397802 */ /* 0x000fe20000000f00 */
[----:B------:R-:W-:Y:S01]  /*0550*/  IMAD.MOV.U32 R74, RZ, RZ, 0x3f800000 ;  /* 0x3f800000ff4a7424 */ /* 0x000fe200078e00ff */
[----:B------:R-:W-:Y:S01]  /*0560*/  MOV R73, 0x3f800000 ;  /* 0x3f80000000497802 */ /* 0x000fe20000000f00 */
[----:B------:R-:W-:Y:S01]  /*0570*/  IMAD.MOV.U32 R72, RZ, RZ, 0x3f800000 ;  /* 0x3f800000ff487424 */ /* 0x000fe200078e00ff */
[----:B------:R-:W-:Y:S01]  /*0580*/  CS2R R40, SRZ ;  /* 0x0000000000287805 */ /* 0x000fe2000001ff00 */
[----:B------:R-:W-:Y:S01]  /*0590*/  CS2R R42, SRZ ;  /* 0x00000000002a7805 */ /* 0x000fe2000001ff00 */
[----:B------:R-:W-:Y:S01]  /*05a0*/  ISETP.GE.U32.AND P5, PT, R79, 0x20, PT ;  /* 0x000000204f00780c */ /* 0x000fe20003fa6070 */
[----:B------:R-:W-:Y:S01]  /*05b0*/  CS2R R36, SRZ ;  /* 0x0000000000247805 */ /* 0x000fe2000001ff00 */
[----:B------:R-:W-:Y:S01]  /*05c0*/  CS2R R38, SRZ ;  /* 0x0000000000267805 */ /* 0x000fe2000001ff00 */
[----:B------:R-:W-:Y:S01]  /*05d0*/  LOP3.LUT R80, R7, 0x1c, RZ, 0xc0, !PT ;  /* 0x0000001c07507812 */ /* 0x000fe200078ec0ff */
[----:B--2---:R-:W-:Y:S04]  /*05e0*/  STS.U16 [R77], R20 ;  /* 0x000000144d007388 */ /* 0x004fe80000000400 */
[----:B---3--:R-:W-:Y:S04]  /*05f0*/  STS.U16 [R77+0x200], R22 ;  /* 0x000200164d007388 */ /* 0x008fe80000000400 */
[----:B-----5:R-:W-:Y:S04]  /*0600*/  STS.U16 [R77+0x600], R24 ;  /* 0x000600184d007388 */ /* 0x020fe80000000400 */
[----:B------:R-:W-:Y:S04]  /*0610*/  STS.U16 [R77+0x800], R12 ;  /* 0x0008000c4d007388 */ /* 0x000fe80000000400 */
[----:B------:R-:W-:Y:S04]  /*0620*/  STS.U16 [R77+0xa00], R14 ;  /* 0x000a000e4d007388 */ /* 0x000fe80000000400 */
[----:B------:R-:W-:Y:S04]  /*0630*/  STS.U16 [R77+0xc00], R16 ;  /* 0x000c00104d007388 */ /* 0x000fe80000000400 */
[----:B------:R-:W-:Y:S04]  /*0640*/  STS.U16 [R77+0xe00], R26 ;  /* 0x000e001a4d007388 */ /* 0x000fe80000000400 */
[----:B------:R0:W-:Y:S02]  /*0650*/  STS.U16 [R77+0x400], R8 ;  /* 0x000400084d007388 */ /* 0x0001e40000000400 */
[----:B0-----:R-:W-:-:S05]  /*0660*/  IMAD.MOV.U32 R8, RZ, RZ, c[0x0][0x1c8] ;  /* 0x00007200ff087624 */ /* 0x001fca00078e00ff */
[----:B------:R-:W-:-:S05]  /*0670*/  LEA R11, R8, R9, 0x3 ;  /* 0x00000009080b7211 */ /* 0x000fca00078e18ff */
[----:B------:R-:W-:Y:S01]  /*0680*/  IMAD R13, R8, 0x8, R11 ;  /* 0x00000008080d7824 */ /* 0x000fe200078e020b */
[----:B------:R-:W-:Y:S05]  /*0690*/  @!P0 BRA `(.L_x_0) ;  /* 0x000018f000008947 */ /* 0x000fea0003800000 */
[----:B------:R-:W-:Y:S01]  /*06a0*/  IMAD R12, R0, c[0x0][0x1a0], RZ ;  /* 0x00006800000c7a24 */ /* 0x000fe200078e02ff */
[----:B------:R-:W-:Y:S01]  /*06b0*/  SHF.R.U32.HI R20, RZ, 0x3, R7 ;  /* 0x00000003ff147819 */ /* 0x000fe20000011607 */
[----:B------:R-:W-:Y:S01]  /*06c0*/  IMAD R14, R10, c[0x0][0x1a8], RZ ;  /* 0x00006a000a0e7a24 */ /* 0x000fe200078e02ff */
[----:B------:R-:W-:Y:S01]  /*06d0*/  LEA.HI R67, R80, 0x8, RZ, 0x1e ;  /* 0x0000000850437811 */ /* 0x000fe200078ff0ff */
[----:B------:R-:W-:Y:S01]  /*06e0*/  IMAD.SHL.U32 R10, R12, 0x2, RZ ;  /* 0x000000020c0a7824 */ /* 0x000fe200078e00ff */
[----:B------:R-:W-:Y:S01]  /*06f0*/  LEA.HI R69, R80, 0x10, RZ, 0x1e ;  /* 0x0000001050457811 */ /* 0x000fe200078ff0ff */
[----:B------:R-:W-:Y:S01]  /*0700*/  IMAD.HI R16, R12, 0x2, RZ ;  /* 0x000000020c107827 */ /* 0x000fe200078e02ff */
[----:B------:R-:W-:Y:S01]  /*0710*/  SHF.L.U32 R17, R14, 0x1, RZ ;  /* 0x000000010e117819 */ /* 0x000fe200000006ff */
[----:B------:R-:W-:Y:S01]  /*0720*/  CS2R R40, SRZ ;  /* 0x0000000000287805 */ /* 0x000fe2000001ff00 */
[C---:B------:R-:W-:Y:S01]  /*0730*/  LEA.HI R71, R80.reuse, 0x18, RZ, 0x1e ;  /* 0x0000001850477811 */ /* 0x040fe200078ff0ff */
[----:B------:R-:W-:Y:S01]  /*0740*/  IMAD.SHL.U32 R15, R80, 0x4, RZ ;  /* 0x00000004500f7824 */ /* 0x000fe200078e00ff */
[----:B------:R-:W-:Y:S01]  /*0750*/  IADD3 R102, P0, P1, R17, c[0x0][0x168], R10 ;  /* 0x00005a0011667a10 */ /* 0x000fe2000791e00a */
[----:B------:R-:W-:Y:S01]  /*0760*/  IMAD.HI R17, R14, 0x2, RZ ;  /* 0x000000020e117827 */ /* 0x000fe200078e02ff */
[----:B------:R-:W-:Y:S01]  /*0770*/  LOP3.LUT R20, R20, 0xc, RZ, 0xc0, !PT ;  /* 0x0000000c14147812 */ /* 0x000fe200078ec0ff */
[----:B------:R-:W-:Y:S01]  /*0780*/  CS2R R42, SRZ ;  /* 0x00000000002a7805 */ /* 0x000fe2000001ff00 */
[----:B------:R-:W-:Y:S01]  /*0790*/  SHF.L.U32 R25, R69, 0x4, RZ ;  /* 0x0000000445197819 */ /* 0x000fe200000006ff */
[----:B------:R-:W-:Y:S01]  /*07a0*/  IMAD.SHL.U32 R23, R67, 0x10, RZ ;  /* 0x0000001043177824 */ /* 0x000fe200078e00ff */
[----:B------:R-:W-:Y:S01]  /*07b0*/  IADD3.X R31, R17, c[0x0][0x16c], R16, P0, P1 ;  /* 0x00005b00111f7a10 */ /* 0x000fe200007e2410 */
[----:B------:R-:W-:Y:S01]  /*07c0*/  IMAD.SHL.U32 R27, R71, 0x10, RZ ;  /* 0x00000010471b7824 */ /* 0x000fe200078e00ff */
[----:B------:R-:W-:Y:S01]  /*07d0*/  LOP3.LUT R16, R7, 0x1f, RZ, 0xc0, !PT ;  /* 0x0000001f07107812 */ /* 0x000fe200078ec0ff */
[----:B------:R-:W-:Y:S01]  /*07e0*/  IMAD R22, R80, 0xc, R15 ;  /* 0x0000000c50167824 */ /* 0x000fe200078e020f */
[C---:B------:R-:W-:Y:S01]  /*07f0*/  IADD3 R12, R20.reuse, R23, RZ ;  /* 0x00000017140c7210 */ /* 0x040fe20007ffe0ff */
[----:B------:R-:W-:Y:S01]  /*0800*/  IMAD.IADD R10, R15, 0x1, R20 ;  /* 0x000000010f0a7824 */ /* 0x000fe200078e0214 */
[C---:B------:R-:W-:Y:S01]  /*0810*/  LOP3.LUT R23, R7.reuse, 0x60, RZ, 0xc0, !PT ;  /* 0x0000006007177812 */ /* 0x040fe200078ec0ff */
[C---:B------:R-:W-:Y:S01]  /*0820*/  IMAD.IADD R14, R20.reuse, 0x1, R25 ;  /* 0x00000001140e7824 */ /* 0x040fe200078e0219 */
[----:B------:R-:W-:Y:S01]  /*0830*/  LOP3.LUT R24, R7, 0x7, RZ, 0xc0, !PT ;  /* 0x0000000707187812 */ /* 0x000fe200078ec0ff */
[----:B------:R-:W-:Y:S01]  /*0840*/  IMAD.IADD R15, R20, 0x1, R27 ;  /* 0x00000001140f7824 */ /* 0x000fe200078e021b */
[C---:B------:R-:W-:Y:S01]  /*0850*/  LEA R27, R19.reuse, R22, 0x2 ;  /* 0x00000016131b7211 */ /* 0x040fe200078e10ff */
[C---:B------:R-:W-:Y:S01]  /*0860*/  IMAD.SHL.U32 R20, R19.reuse, 0x2, RZ ;  /* 0x0000000213147824 */ /* 0x040fe200078e00ff */
[----:B------:R-:W-:Y:S01]  /*0870*/  ISETP.NE.U32.AND P0, PT, R19, RZ, PT ;  /* 0x000000ff1300720c */ /* 0x000fe20003f05070 */
[C---:B------:R-:W-:Y:S01]  /*0880*/  IMAD.SHL.U32 R25, R7.reuse, 0x8, RZ ;  /* 0x0000000807197824 */ /* 0x040fe200078e00ff */
[----:B------:R-:W-:Y:S01]  /*0890*/  LOP3.LUT R19, R7, 0xe0, RZ, 0xc0, !PT ;  /* 0x000000e007137812 */ /* 0x000fe200078ec0ff */
[----:B------:R-:W-:Y:S01]  /*08a0*/  IMAD R17, R0, c[0x0][0x1b0], RZ ;  /* 0x00006c0000117a24 */ /* 0x000fe200078e02ff */
[----:B------:R-:W-:Y:S01]  /*08b0*/  SHF.R.U32.HI R30, RZ, 0x1, R23 ;  /* 0x00000001ff1e7819 */ /* 0x000fe20000011617 */
[----:B------:R-:W-:Y:S01]  /*08c0*/  IMAD R22, R16, c[0x0][0x1b4], RZ ;  /* 0x00006d0010167a24 */ /* 0x000fe200078e02ff */
[----:B------:R-:W-:Y:S01]  /*08d0*/  LOP3.LUT R26, R25, 0x30, RZ, 0xc0, !PT ;  /* 0x00000030191a7812 */ /* 0x000fe200078ec0ff */
[C---:B------:R-:W-:Y:S01]  /*08e0*/  IMAD R28, R23.reuse, 0x2, R24 ;  /* 0x00000002171c7824 */ /* 0x040fe200078e0218 */
[----:B------:R-:W-:Y:S01]  /*08f0*/  LEA.HI R16, R23, R20, RZ, 0x1e ;  /* 0x0000001417107211 */ /* 0x000fe200078ff0ff */
[----:B------:R-:W-:Y:S01]  /*0900*/  IMAD.SHL.U32 R20, R17, 0x2, RZ ;  /* 0x0000000211147824 */ /* 0x000fe200078e00ff */
[-C--:B------:R-:W-:Y:S01]  /*0910*/  LEA R34, R19, R26.reuse, 0x4 ;  /* 0x0000001a13227211 */ /* 0x080fe200078e20ff */
[----:B------:R-:W-:Y:S01]  /*0920*/  IMAD.SHL.U32 R23, R22, 0x2, RZ ;  /* 0x0000000216177824 */ /* 0x000fe200078e00ff */
[----:B------:R-:W-:Y:S01]  /*0930*/  SHF.L.U32 R29, R7, 0x6, RZ ;  /* 0x00000006071d7819 */ /* 0x000fe200000006ff */
[----:B------:R-:W-:Y:S01]  /*0940*/  IMAD.SHL.U32 R28, R28, 0x10, RZ ;  /* 0x000000101c1c7824 */ /* 0x000fe200078e00ff */
[----:B------:R-:W-:Y:S01]  /*0950*/  SHF.L.U32 R25, R24, 0x6, RZ ;  /* 0x0000000618197819 */ /* 0x000fe200000006ff */
[----:B------:R-:W-:Y:S01]  /*0960*/  IMAD.HI R19, R17, 0x2, RZ ;  /* 0x0000000211137827 */ /* 0x000fe200078e02ff */
[----:B------:R-:W-:Y:S01]  /*0970*/  IADD3 R86, P1, P2, R23, c[0x0][0x170], R20 ;  /* 0x00005c0017567a10 */ /* 0x000fe20007a3e014 */
[----:B------:R-:W-:Y:S01]  /*0980*/  CS2R R36, SRZ ;  /* 0x0000000000247805 */ /* 0x000fe2000001ff00 */
[----:B------:R-:W-:Y:S01]  /*0990*/  SHF.R.U32.HI R20, RZ, 0x6, R7 ;  /* 0x00000006ff147819 */ /* 0x000fe20000011607 */
[----:B------:R-:W-:Y:S01]  /*09a0*/  IMAD.HI R22, R22, 0x2, RZ ;  /* 0x0000000216167827 */ /* 0x000fe200078e02ff */
[--C-:B------:R-:W-:Y:S01]  /*09b0*/  LOP3.LUT R61, R28, 0x30, R21.reuse, 0x78, !PT ;  /* 0x000000301c3d7812 */ /* 0x100fe200078e7815 */
[----:B------:R-:W-:Y:S01]  /*09c0*/  CS2R R38, SRZ ;  /* 0x0000000000267805 */ /* 0x000fe2000001ff00 */
[----:B------:R-:W-:Y:S01]  /*09d0*/  LOP3.LUT R34, R34, 0x30, R21, 0x78, !PT ;  /* 0x0000003022227812 */ /* 0x000fe200078e7815 */
[----:B------:R-:W-:Y:S01]  /*09e0*/  IMAD R23, R18, c[0x0][0x1b8], RZ ;  /* 0x00006e0012177a24 */ /* 0x000fe200078e02ff */
[----:B------:R-:W-:Y:S01]  /*09f0*/  IADD3.X R28, R22, c[0x0][0x174], R19, P1, P2 ;  /* 0x00005d00161c7a10 */ /* 0x000fe20000fe4413 */
[----:B------:R-:W-:Y:S01]  /*0a00*/  IMAD.MOV.U32 R33, RZ, RZ, c[0x0][0x1b8] ;  /* 0x00006e00ff217624 */ /* 0x000fe200078e00ff */
[----:B------:R-:W-:Y:S01]  /*0a10*/  SGXT.U32 R18, R20, 0x2 ;  /* 0x000000021412781a */ /* 0x000fe20000000000 */
[----:B------:R-:W-:Y:S01]  /*0a20*/  IMAD.IADD R19, R25, 0x1, R34 ;  /* 0x0000000119137824 */ /* 0x000fe200078e0222 */
[----:B------:R-:W-:Y:S01]  /*0a30*/  LEA R61, R24, R61, 0x7 ;  /* 0x0000003d183d7211 */ /* 0x000fe200078e38ff */
[----:B------:R-:W-:Y:S01]  /*0a40*/  IMAD R22, R33, 0x8, R23 ;  /* 0x0000000821167824 */ /* 0x000fe200078e0217 */
[----:B------:R-:W-:Y:S01]  /*0a50*/  LOP3.LUT R32, R26, 0x3c0, R29, 0xf8, !PT ;  /* 0x000003c01a207812 */ /* 0x000fe200078ef81d */
[----:B------:R-:W-:Y:S01]  /*0a60*/  IMAD.MOV.U32 R29, RZ, RZ, c[0x0][0x1a4] ;  /* 0x00006900ff1d7624 */ /* 0x000fe200078e00ff */
[----:B------:R-:W-:Y:S01]  /*0a70*/  LOP3.LUT R26, R25, R26, RZ, 0xfc, !PT ;  /* 0x0000001a191a7212 */ /* 0x000fe200078efcff */
[----:B------:R-:W-:Y:S01]  /*0a80*/  IMAD R20, R18, c[0x0][0x1a4], RZ ;  /* 0x0000690012147a24 */ /* 0x000fe200078e02ff */
[----:B------:R-:W-:Y:S01]  /*0a90*/  LEA R24, R33, R22, 0x3 ;  /* 0x0000001621187211 */ /* 0x000fe200078e18ff */
[----:B------:R-:W-:Y:S01]  /*0aa0*/  IMAD.IADD R70, R66, 0x1, R71 ;  /* 0x0000000142467824 */ /* 0x000fe200078e0247 */
[----:B------:R-:W-:Y:S01]  /*0ab0*/  LOP3.LUT R18, R32, 0x10, R7, 0x78, !PT ;  /* 0x0000001020127812 */ /* 0x000fe200078e7807 */
[----:B------:R-:W-:Y:S01]  /*0ac0*/  IMAD.MOV.U32 R75, RZ, RZ, 0x3f800000 ;  /* 0x3f800000ff4b7424 */ /* 0x000fe200078e00ff */
[----:B------:R-:W-:Y:S01]  /*0ad0*/  LOP3.LUT R63, R7, 0x10, RZ, 0xc0, !PT ;  /* 0x00000010073f7812 */ /* 0x000fe200078ec0ff */
[----:B------:R-:W-:Y:S01]  /*0ae0*/  IMAD R7, R29, 0x4, R20 ;  /* 0x000000041d077824 */ /* 0x000fe200078e0214 */
[--C-:B------:R-:W-:Y:S01]  /*0af0*/  LOP3.LUT R26, R26, 0x10, R21.reuse, 0x78, !PT ;  /* 0x000000101a1a7812 */ /* 0x100fe200078e7815 */
[----:B------:R-:W-:Y:S01]  /*0b00*/  IMAD R25, R33, 0x8, R24 ;  /* 0x0000000821197824 */ /* 0x000fe200078e0218 */
[----:B------:R-:W-:Y:S01]  /*0b10*/  LOP3.LUT R30, R30, 0x30, R21, 0x78, !PT ;  /* 0x000000301e1e7812 */ /* 0x000fe200078e7815 */
[----:B------:R-:W-:Y:S01]  /*0b20*/  IMAD R21, R29, 0x4, R7 ;  /* 0x000000041d157824 */ /* 0x000fe200078e0207 */
[----:B------:R-:W-:Y:S01]  /*0b30*/  LEA R63, R63, R26, 0x5 ;  /* 0x0000001a3f3f7211 */ /* 0x000fe200078e28ff */
[----:B------:R-:W-:Y:S01]  /*0b40*/  IMAD.MOV.U32 R83, RZ, RZ, -0x800000 ;  /* 0xff800000ff537424 */ /* 0x000fe200078e00ff */
[----:B------:R-:W-:Y:S01]  /*0b50*/  LEA R98, P4, R22, R86, 0x1 ;  /* 0x0000005616627211 */ /* 0x000fe200078808ff */
[----:B------:R-:W-:Y:S01]  /*0b60*/  IMAD.IADD R17, R30, 0x1, R27 ;  /* 0x000000011e117824 */ /* 0x000fe200078e021b */
[----:B------:R-:W-:Y:S01]  /*0b70*/  LEA R26, R33, R25, 0x3 ;  /* 0x00000019211a7211 */ /* 0x000fe200078e18ff */
[----:B------:R-:W-:Y:S01]  /*0b80*/  IMAD.MOV.U32 R81, RZ, RZ, -0x800000 ;  /* 0xff800000ff517424 */ /* 0x000fe200078e00ff */
[----:B------:R-:W-:Y:S01]  /*0b90*/  LEA.HI.X.SX32 R99, R22, R28, 0x1, P4 ;  /* 0x0000001c16637211 */ /* 0x000fe200020f0eff */
[----:B------:R-:W-:Y:S01]  /*0ba0*/  IMAD.MOV.U32 R73, RZ, RZ, 0x3f800000 ;  /* 0x3f800000ff497424 */ /* 0x000fe200078e00ff */
[-C--:B------:R-:W-:Y:S01]  /*0bb0*/  LEA R100, P3, R23, R86.reuse, 0x1 ;  /* 0x0000005617647211 */ /* 0x080fe200078608ff */
[----:B------:R-:W-:Y:S01]  /*0bc0*/  IMAD R27, R33, 0x8, R26 ;  /* 0x00000008211b7824 */ /* 0x000fe200078e021a */
[----:B------:R-:W-:Y:S01]  /*0bd0*/  LEA R96, P6, R24, R86, 0x1 ;  /* 0x0000005618607211 */ /* 0x000fe200078c08ff */
[----:B------:R-:W-:Y:S01]  /*0be0*/  UMOV UR4, URZ ;  /* 0x0000003f00047c82 */ /* 0x000fe20008000000 */
[----:B------:R-:W-:Y:S01]  /*0bf0*/  LEA R22, R29, R21, 0x2 ;  /* 0x000000151d167211 */ /* 0x000fe200078e10ff */
[----:B------:R-:W-:Y:S01]  /*0c00*/  UMOV UR5, URZ ;  /* 0x0000003f00057c82 */ /* 0x000fe20008000000 */
[----:B------:R-:W-:-:S02]  /*0c10*/  LEA.HI.X.SX32 R101, R23, R28, 0x1, P3 ;  /* 0x0000001c17657211 */ /* 0x000fc400018f0eff */
[----:B------:R-:W-:Y:S01]  /*0c20*/  LEA.HI.X.SX32 R97, R24, R28, 0x1, P6 ;  /* 0x0000001c18617211 */ /* 0x000fe200030f0eff */
[----:B------:R-:W-:Y:S01]  /*0c30*/  IMAD R24, R33, 0x8, R27 ;  /* 0x0000000821187824 */ /* 0x000fe200078e021b */
[----:B------:R-:W-:Y:S01]  /*0c40*/  LEA R116, P1, R20, R102, 0x1 ;  /* 0x0000006614747211 */ /* 0x000fe200078208ff */
[----:B------:R-:W-:Y:S01]  /*0c50*/  IMAD R23, R29, 0x4, R22 ;  /* 0x000000041d177824 */ /* 0x000fe200078e0216 */
[CC--:B------:R-:W-:Y:S02]  /*0c60*/  LEA R92, P3, R26.reuse, R86.reuse, 0x1 ;  /* 0x000000561a5c7211 */ /* 0x0c0fe400078608ff */
[----:B------:R-:W-:Y:S02]  /*0c70*/  LEA R94, P2, R25, R86, 0x1 ;  /* 0x00000056195e7211 */ /* 0x000fe400078408ff */
[----:B------:R-:W-:Y:S02]  /*0c80*/  LEA.HI.X.SX32 R93, R26, R28, 0x1, P3 ;  /* 0x0000001c1a5d7211 */ /* 0x000fe400018f0eff */
[----:B------:R-:W-:-:S02]  /*0c90*/  LEA.HI.X.SX32 R117, R20, R31, 0x1, P1 ;  /* 0x0000001f14757211 */ /* 0x000fc400008f0eff */
[C---:B------:R-:W-:Y:S02]  /*0ca0*/  LEA R88, P3, R24.reuse, R86, 0x1 ;  /* 0x0000005618587211 */ /* 0x040fe400078608ff */
[----:B------:R-:W-:Y:S02]  /*0cb0*/  LEA R20, R29, R23, 0x2 ;  /* 0x000000171d147211 */ /* 0x000fe400078e10ff */
[----:B------:R-:W-:Y:S01]  /*0cc0*/  LEA.HI.X.SX32 R95, R25, R28, 0x1, P2 ;  /* 0x0000001c195f7211 */ /* 0x000fe200010f0eff */
[----:B------:R-:W-:Y:S01]  /*0cd0*/  IMAD R25, R33, 0x8, R24 ;  /* 0x0000000821197824 */ /* 0x000fe200078e0218 */
[----:B------:R-:W-:Y:S02]  /*0ce0*/  LEA R90, P2, R27, R86, 0x1 ;  /* 0x000000561b5a7211 */ /* 0x000fe400078408ff */
[----:B------:R-:W-:Y:S01]  /*0cf0*/  LEA.HI.X.SX32 R89, R24, R28, 0x1, P3 ;  /* 0x0000001c18597211 */ /* 0x000fe200018f0eff */
[----:B------:R-:W-:Y:S01]  /*0d00*/  IMAD R24, R29, 0x4, R20 ;  /* 0x000000041d187824 */ /* 0x000fe200078e0214 */
[----:B------:R-:W-:-:S02]  /*0d10*/  LEA R114, P1, R7, R102, 0x1 ;  /* 0x0000006607727211 */ /* 0x000fc400078208ff */
[----:B------:R-:W-:Y:S02]  /*0d20*/  LEA.HI.X.SX32 R91, R27, R28, 0x1, P2 ;  /* 0x0000001c1b5b7211 */ /* 0x000fe400010f0eff */
[-C--:B------:R-:W-:Y:S02]  /*0d30*/  LEA R112, P2, R21, R102.reuse, 0x1 ;  /* 0x0000006615707211 */ /* 0x080fe400078408ff */
[----:B------:R-:W-:Y:S02]  /*0d40*/  LEA R110, P3, R22, R102, 0x1 ;  /* 0x00000066166e7211 */ /* 0x000fe400078608ff */
[----:B------:R-:W-:Y:S02]  /*0d50*/  LEA R86, P4, R25, R86, 0x1 ;  /* 0x0000005619567211 */ /* 0x000fe400078808ff */
[----:B------:R-:W-:Y:S02]  /*0d60*/  LEA.HI.X.SX32 R115, R7, R31, 0x1, P1 ;  /* 0x0000001f07737211 */ /* 0x000fe400008f0eff */
[----:B------:R-:W-:-:S02]  /*0d70*/  LEA R7, R29, R24, 0x2 ;  /* 0x000000181d077211 */ /* 0x000fc400078e10ff */
[-C--:B------:R-:W-:Y:S02]  /*0d80*/  LEA.HI.X.SX32 R113, R21, R31.reuse, 0x1, P2 ;  /* 0x0000001f15717211 */ /* 0x080fe400010f0eff */
[----:B------:R-:W-:Y:S02]  /*0d90*/  LEA.HI.X.SX32 R111, R22, R31, 0x1, P3 ;  /* 0x0000001f166f7211 */ /* 0x000fe400018f0eff */
[----:B------:R-:W-:Y:S02]  /*0da0*/  LEA.HI.X.SX32 R87, R25, R28, 0x1, P4 ;  /* 0x0000001c19577211 */ /* 0x000fe400020f0eff */
[-C--:B------:R-:W-:Y:S02]  /*0db0*/  LEA R108, P1, R23, R102.reuse, 0x1 ;  /* 0x00000066176c7211 */ /* 0x080fe400078208ff */
[-C--:B------:R-:W-:Y:S02]  /*0dc0*/  LEA R106, P2, R20, R102.reuse, 0x1 ;  /* 0x00000066146a7211 */ /* 0x080fe400078408ff */
[----:B------:R-:W-:-:S02]  /*0dd0*/  LEA R104, P3, R24, R102, 0x1 ;  /* 0x0000006618687211 */ /* 0x000fc400078608ff */
[C---:B------:R-:W-:Y:S02]  /*0de0*/  LEA R102, P4, R7.reuse, R102, 0x1 ;  /* 0x0000006607667211 */ /* 0x040fe400078808ff */
[-C--:B------:R-:W-:Y:S02]  /*0df0*/  LEA.HI.X.SX32 R107, R20, R31.reuse, 0x1, P2 ;  /* 0x0000001f146b7211 */ /* 0x080fe400010f0eff */
[----:B------:R-:W-:Y:S01]  /*0e00*/  LEA.HI.X.SX32 R103, R7, R31, 0x1, P4 ;  /* 0x0000001f07677211 */ /* 0x000fe200020f0eff */
[----:B------:R-:W-:Y:S01]  /*0e10*/  CS2R R20, SRZ ;  /* 0x0000000000147805 */ /* 0x000fe2000001ff00 */
[----:B------:R-:W-:Y:S02]  /*0e20*/  LEA.HI R65, R80, R66, RZ, 0x1e ;  /* 0x0000004250417211 */ /* 0x000fe400078ff0ff */
[C---:B------:R-:W-:Y:S01]  /*0e30*/  IADD3 R68, R66.reuse, R69, RZ ;  /* 0x0000004542447210 */ /* 0x040fe20007ffe0ff */
[----:B------:R-:W-:Y:S01]  /*0e40*/  IMAD.IADD R66, R66, 0x1, R67 ;  /* 0x0000000142427824 */ /* 0x000fe200078e0243 */
[----:B------:R-:W-:-:S02]  /*0e50*/  LEA.HI.X.SX32 R109, R23, R31, 0x1, P1 ;  /* 0x0000001f176d7211 */ /* 0x000fc400008f0eff */
[----:B------:R-:W-:Y:S02]  /*0e60*/  LEA.HI.X.SX32 R105, R24, R31, 0x1, P3 ;  /* 0x0000001f18697211 */ /* 0x000fe400018f0eff */
[----:B------:R-:W-:Y:S02]  /*0e70*/  ISETP.GE.U32.AND P6, PT, R79, 0x80, PT ;  /* 0x000000804f00780c */ /* 0x000fe40003fc6070 */
[----:B------:R-:W-:Y:S02]  /*0e80*/  LOP3.LUT R64, R77, 0x40, RZ, 0x3c, !PT ;  /* 0x000000404d407812 */ /* 0x000fe400078e3cff */
[----:B------:R-:W-:Y:S02]  /*0e90*/  MOV R84, 0xff800000 ;  /* 0xff80000000547802 */ /* 0x000fe40000000f00 */
[----:B------:R-:W-:Y:S02]  /*0ea0*/  MOV R82, 0xff800000 ;  /* 0xff80000000527802 */ /* 0x000fe40000000f00 */
[----:B------:R-:W-:-:S02]  /*0eb0*/  MOV R74, 0x3f800000 ;  /* 0x3f800000004a7802 */ /* 0x000fc40000000f00 */
[----:B------:R-:W-:Y:S02]  /*0ec0*/  MOV R72, 0x3f800000 ;  /* 0x3f80000000487802 */ /* 0x000fe40000000f00 */
[----:B------:R-:W-:Y:S02]  /*0ed0*/  ISETP.LT.U32.AND P0, PT, R79, 0x80, !P0 ;  /* 0x000000804f00780c */ /* 0x000fe40004701070 */
[----:B------:R-:W-:Y:S02]  /*0ee0*/  LOP3.LUT R7, R18, 0x20, RZ, 0x3c, !PT ;  /* 0x0000002012077812 */ /* 0x000fe400078e3cff */
[----:B------:R-:W-:Y:S02]  /*0ef0*/  LOP3.LUT R62, R63, 0x20, RZ, 0x3c, !PT ;  /* 0x000000203f3e7812 */ /* 0x000fe400078e3cff */
[----:B------:R-:W-:Y:S02]  /*0f00*/  LOP3.LUT R22, R61, 0x40, RZ, 0x3c, !PT ;  /* 0x000000403d167812 */ /* 0x000fe400078e3cff */
.L_x_1:
[----:B------:R-:W-:-:S04]  /*0f10*/  IMAD.WIDE R46, R21, 0x2, R116 ;  /* 0x00000002152e7825 */ /* 0x000fc800078e0274 */
[C---:B------:R-:W-:Y:S02]  /*0f20*/  IMAD.WIDE R44, R21.reuse, 0x2, R112 ;  /* 0x00000002152c7825 */ /* 0x040fe400078e0270 */
[----:B------:R-:W2:Y:S02]  /*0f30*/  LDG.E.U16 R46, [R46.64] ;  /* 0x000000062e2e7981 */ /* 0x000ea4000c1e1500 */
[C---:B------:R-:W-:Y:S02]  /*0f40*/  IMAD.WIDE R34, R21.reuse, 0x2, R108 ;  /* 0x0000000215227825 */ /* 0x040fe400078e026c */
[----:B------:R-:W3:Y:S02]  /*0f50*/  LDG.E.U16 R44, [R44.64] ;  /* 0x000000062c2c7981 */ /* 0x000ee4000c1e1500 */
[C---:B------:R-:W-:Y:S02]  /*0f60*/  IMAD.WIDE R26, R21.reuse, 0x2, R104 ;  /* 0x00000002151a7825 */ /* 0x040fe400078e0268 */
[----:B------:R-:W4:Y:S02]  /*0f70*/  LDG.E.U16 R48, [R34.64] ;  /* 0x0000000622307981 */ /* 0x000f24000c1e1500 */
[----:B------:R-:W-:-:S02]  /*0f80*/  IMAD.WIDE R30, R21, 0x2, R110 ;  /* 0x00000002151e7825 */ /* 0x000fc400078e026e */
[----:B------:R-:W5:Y:S02]  /*0f90*/  LDG.E.U16 R118, [R26.64] ;  /* 0x000000061a767981 */ /* 0x000f64000c1e1500 */
[C---:B------:R-:W-:Y:S02]  /*0fa0*/  IMAD.WIDE R28, R21.reuse, 0x2, R106 ;  /* 0x00000002151c7825 */ /* 0x040fe400078e026a */
[----:B------:R-:W5:Y:S02]  /*0fb0*/  LDG.E.U16 R31, [R30.64] ;  /* 0x000000061e1f7981 */ /* 0x000f64000c1e1500 */
[C---:B------:R-:W-:Y:S02]  /*0fc0*/  IMAD.WIDE R32, R21.reuse, 0x2, R114 ;  /* 0x0000000215207825 */ /* 0x040fe400078e0272 */
[----:B------:R-:W5:Y:S02]  /*0fd0*/  LDG.E.U16 R29, [R28.64] ;  /* 0x000000061c1d7981 */ /* 0x000f64000c1e1500 */
[----:B------:R-:W-:-:S02]  /*0fe0*/  IMAD.WIDE R24, R21, 0x2, R102 ;  /* 0x0000000215187825 */ /* 0x000fc400078e0266 */
[----:B------:R-:W5:Y:S04]  /*0ff0*/  LDG.E.U16 R85, [R32.64] ;  /* 0x0000000620557981 */ /* 0x000f68000c1e1500 */
[----:B------:R-:W5:Y:S04]  /*1000*/  LDG.E.U16 R119, [R24.64] ;  /* 0x0000000618777981 */ /* 0x000f68000c1e1500 */
[----:B------:R-:W-:Y:S06]  /*1010*/  BAR.SYNC.DEFER_BLOCKING 0x0 ;  /* 0x0000000000007b1d */ /* 0x000fec0000010000 */
[----:B--2---:R-:W-:Y:S04]  /*1020*/  STS.U16 [R77+0x1000], R46 ;  /* 0x0010002e4d007388 */ /* 0x004fe80000000400 */
[----:B---3--:R-:W-:Y:S04]  /*1030*/  STS.U16 [R77+0x1400], R44 ;  /* 0x0014002c4d007388 */ /* 0x008fe80000000400 */
[----:B----4-:R-:W-:Y:S04]  /*1040*/  STS.U16 [R77+0x1800], R48 ;  /* 0x001800304d007388 */ /* 0x010fe80000000400 */
[----:B-----5:R-:W-:Y:S04]  /*1050*/  STS.U16 [R77+0x1c00], R118 ;  /* 0x001c00764d007388 */ /* 0x020fe80000000400 */
[----:B------:R-:W-:Y:S04]  /*1060*/  STS.U16 [R64+0x1600], R31 ;  /* 0x0016001f40007388 */ /* 0x000fe80000000400 */
[----:B------:R-:W-:Y:S04]  /*1070*/  STS.U16 [R64+0x1a00], R29 ;  /* 0x001a001d40007388 */ /* 0x000fe80000000400 */
[----:B------:R-:W-:Y:S04]  /*1080*/  STS.U16 [R64+0x1200], R85 ;  /* 0x0012005540007388 */ /* 0x000fe80000000400 */
[----:B------:R-:W-:Y:S04]  /*1090*/  STS.U16 [R64+0x1e00], R119 ;  /* 0x001e007740007388 */ /* 0x000fe80000000400 */
[----:B------:R-:W-:Y:S06]  /*10a0*/  BAR.SYNC.DEFER_BLOCKING 0x0 ;  /* 0x0000000000007b1d */ /* 0x000fec0000010000 */
[----:B------:R-:W-:Y:S04]  /*10b0*/  LDSM.16.MT88.4 R56, [R63] ;  /* 0x000000003f38783b */ /* 0x000fe80000004200 */
[----:B------:R-:W0:Y:S04]  /*10c0*/  LDSM.16.M88.4 R24, [R61+0x1000] ;  /* 0x001000003d18783b */ /* 0x000e280000000200 */
[----:B------:R-:W1:Y:S04]  /*10d0*/  LDSM.16.MT88.4 R32, [R62] ;  /* 0x000000003e20783b */ /* 0x000e680000004200 */
[----:B------:R-:W2:Y:S04]  /*10e0*/  LDSM.16.MT88.4 R52, [R63+0x400] ;  /* 0x000400003f34783b */ /* 0x000ea80000004200 */
[----:B------:R-:W3:Y:S04]  /*10f0*/  LDSM.16.MT88.4 R48, [R62+0x400] ;  /* 0x000400003e30783b */ /* 0x000ee80000004200 */
[----:B------:R-:W-:Y:S04]  /*1100*/  LDSM.16.MT88.4 R44, [R63+0x800] ;  /* 0x000800003f2c783b */ /* 0x000fe80000004200 */
[----:B------:R-:W4:Y:S01]  /*1110*/  LDSM.16.M88.4 R28, [R22+0x1000] ;  /* 0x00100000161c783b */ /* 0x000f220000000200 */
[-C--:B0-----:R-:W-:Y:S08]  /*1120*/  HMMA.16816.F32 R56, R56, R24.reuse, RZ ;  /* 0x000000183838723c */ /* 0x081ff000000018ff */
[----:B-1----:R-:W-:Y:S11]  /*1130*/  HMMA.16816.F32 R32, R32, R24, RZ ;  /* 0x000000182020723c */ /* 0x002ff600000018ff */
[----:B------:R-:W-:Y:S05]  /*1140*/  @!UPT UIADD3 URZ, URZ, URZ, URZ ;  /* 0x0000003f3f3ff290 */ /* 0x000fea000fffe03f */
[-C--:B--2---:R-:W-:Y:S01]  /*1150*/  HMMA.16816.F32 R52, R52, R26.reuse, R56 ;  /* 0x0000001a3434723c */ /* 0x084fe20000001838 */
[----:B------:R-:W0:Y:S07]  /*1160*/  LDSM.16.MT88.4 R56, [R62+0x800] ;  /* 0x000800003e38783b */ /* 0x000e2e0000004200 */
[----:B---3--:R-:W-:Y:S01]  /*1170*/  HMMA.16816.F32 R32, R48, R26, R32 ;  /* 0x0000001a3020723c */ /* 0x008fe20000001820 */
[----:B------:R-:W1:Y:S04]  /*1180*/  LDSM.16.MT88.4 R24, [R63+0xc00] ;  /* 0x000c00003f18783b */ /* 0x000e680000004200 */
[----:B------:R-:W2:Y:S11]  /*1190*/  LDSM.16.MT88.4 R48, [R62+0xc00] ;  /* 0x000c00003e30783b */ /* 0x000eb60000004200 */
[-C--:B----4-:R-:W-:Y:S01]  /*11a0*/  HMMA.16816.F32 R44, R44, R28.reuse, R52 ;  /* 0x0000001c2c2c723c */ /* 0x090fe20000001834 */
[----:B------:R-:W-:Y:S07]  /*11b0*/  BAR.SYNC.DEFER_BLOCKING 0x0 ;  /* 0x0000000000007b1d */ /* 0x000fee0000010000 */
[----:B0-----:R-:W-:Y:S11]  /*11c0*/  HMMA.16816.F32 R32, R56, R28, R32 ;  /* 0x0000001c3820723c */ /* 0x001ff60000001820 */
[----:B------:R-:W-:Y:S05]  /*11d0*/  @!UPT UIADD3 URZ, URZ, URZ, URZ ;  /* 0x0000003f3f3ff290 */ /* 0x000fea000fffe03f */
[----:B-1----:R-:W-:Y:S01]  /*11e0*/  HMMA.16816.F32 R24, R24, R30, R44 ;  /* 0x0000001e1818723c */ /* 0x002fe2000000182c */
[----:B------:R-:W-:-:S04]  /*11f0*/  IADD3 R29, P1, R16, UR4, RZ ;  /* 0x00000004101d7c10 */ /* 0x000fc8000ff3e0ff */
[----:B------:R-:W-:-:S03]  /*1200*/  ISETP.GT.U32.AND P2, PT, R29, R65, PT ;  /* 0x000000411d00720c */ /* 0x000fc60003f44070 */
[----:B--2---:R-:W-:Y:S01]  /*1210*/  HMMA.16816.F32 R32, R48, R30, R32 ;  /* 0x0000001e3020723c */ /* 0x004fe20000001820 */
[----:B------:R-:W-:Y:S02]  /*1220*/  IADD3.X R44, RZ, UR5, RZ, P1, !PT ;  /* 0x00000005ff2c7c10 */ /* 0x000fe40008ffe4ff */
[C---:B------:R-:W-:Y:S02]  /*1230*/  ISETP.GE.U32.AND P1, PT, R29.reuse, R65, PT ;  /* 0x000000411d00720c */ /* 0x040fe40003f26070 */
[CC--:B------:R-:W-:Y:S02]  /*1240*/  ISETP.GT.U32.AND P4, PT, R29.reuse, R66.reuse, PT ;  /* 0x000000421d00720c */ /* 0x0c0fe40003f84070 */
[----:B------:R-:W-:-:S09]  /*1250*/  ISETP.GE.U32.AND P3, PT, R29, R66, PT ;  /* 0x000000421d00720c */ /* 0x000fd20003f66070 */
[----:B------:R-:W-:Y:S01]  /*1260*/  FMUL R24, R24, c[0x0][0x188] ;  /* 0x0000620018187a20 */ /* 0x000fe20000400000 */
[C---:B------:R-:W-:Y:S01]  /*1270*/  ISETP.GT.U32.AND.EX P2, PT, R44.reuse, RZ, PT, P2 ;  /* 0x000000ff2c00720c */ /* 0x040fe20003f44120 */
[----:B------:R-:W-:Y:S01]  /*1280*/  FMUL R28, R25, c[0x0][0x188] ;  /* 0x00006200191c7a20 */ /* 0x000fe20000400000 */
[----:B------:R-:W-:Y:S01]  /*1290*/  ISETP.GE.U32.AND.EX P1, PT, R44, RZ, PT, P1 ;  /* 0x000000ff2c00720c */ /* 0x000fe20003f26110 */
[----:B------:R-:W-:Y:S01]  /*12a0*/  FMUL R26, R26, c[0x0][0x188] ;  /* 0x000062001a1a7a20 */ /* 0x000fe20000400000 */
[C---:B------:R-:W-:Y:S01]  /*12b0*/  ISETP.GT.U32.AND.EX P4, PT, R44.reuse, RZ, PT, P4 ;  /* 0x000000ff2c00720c */ /* 0x040fe20003f84140 */
[----:B------:R-:W-:Y:S01]  /*12c0*/  FMUL R27, R27, c[0x0][0x188] ;  /* 0x000062001b1b7a20 */ /* 0x000fe20000400000 */
[----:B------:R-:W-:Y:S02]  /*12d0*/  ISETP.GE.U32.AND.EX P3, PT, R44, RZ, PT, P3 ;  /* 0x000000ff2c00720c */ /* 0x000fe40003f66130 */
[----:B------:R-:W-:Y:S02]  /*12e0*/  FSEL R25, R24, -INF , !P2 ;  /* 0xff80000018197808 */ /* 0x000fe40005000000 */
[----:B------:R-:W-:-:S02]  /*12f0*/  FSEL R24, R28, -INF , !P1 ;  /* 0xff8000001c187808 */ /* 0x000fc40004800000 */
[CC--:B------:R-:W-:Y:S02]  /*1300*/  ISETP.GT.U32.AND P2, PT, R29.reuse, R68.reuse, PT ;  /* 0x000000441d00720c */ /* 0x0c0fe40003f44070 */
[----:B------:R-:W-:Y:S02]  /*1310*/  ISETP.GE.U32.AND P1, PT, R29, R68, PT ;  /* 0x000000441d00720c */ /* 0x000fe40003f26070 */
[----:B------:R-:W-:Y:S02]  /*1320*/  FSEL R26, R26, -INF , !P4 ;  /* 0xff8000001a1a7808 */ /* 0x000fe40006000000 */
[----:B------:R-:W-:Y:S02]  /*1330*/  FSEL R27, R27, -INF , !P3 ;  /* 0xff8000001b1b7808 */ /* 0x000fe40005800000 */
[CC--:B------:R-:W-:Y:S02]  /*1340*/  ISETP.GT.U32.AND P4, PT, R29.reuse, R70.reuse, PT ;  /* 0x000000461d00720c */ /* 0x0c0fe40003f84070 */
[----:B------:R-:W-:Y:S01]  /*1350*/  ISETP.GE.U32.AND P3, PT, R29, R70, PT ;  /* 0x000000461d00720c */ /* 0x000fe20003f66070 */
[----:B------:R-:W-:Y:S01]  /*1360*/  FMUL R31, R32, c[0x0][0x188] ;  /* 0x00006200201f7a20 */ /* 0x000fe20000400000 */
[C---:B------:R-:W-:Y:S01]  /*1370*/  ISETP.GT.U32.AND.EX P2, PT, R44.reuse, RZ, PT, P2 ;  /* 0x000000ff2c00720c */ /* 0x040fe20003f44120 */
[----:B------:R-:W-:Y:S01]  /*1380*/  FMUL R30, R33, c[0x0][0x188] ;  /* 0x00006200211e7a20 */ /* 0x000fe20000400000 */
[----:B------:R-:W-:Y:S01]  /*1390*/  ISETP.GE.U32.AND.EX P1, PT, R44, RZ, PT, P1 ;  /* 0x000000ff2c00720c */ /* 0x000fe20003f26110 */
[----:B------:R-:W-:Y:S01]  /*13a0*/  FMUL R29, R34, c[0x0][0x188] ;  /* 0x00006200221d7a20 */ /* 0x000fe20000400000 */
[C---:B------:R-:W-:Y:S01]  /*13b0*/  ISETP.GT.U32.AND.EX P4, PT, R44.reuse, RZ, PT, P4 ;  /* 0x000000ff2c00720c */ /* 0x040fe20003f84140 */
[----:B------:R-:W-:Y:S01]  /*13c0*/  FMUL R28, R35, c[0x0][0x188] ;  /* 0x00006200231c7a20 */ /* 0x000fe20000400000 */
[----:B------:R-:W-:-:S02]  /*13d0*/  ISETP.GE.U32.AND.EX P3, PT, R44, RZ, PT, P3 ;  /* 0x000000ff2c00720c */ /* 0x000fc40003f66130 */
[----:B------:R-:W-:Y:S02]  /*13e0*/  FSEL R31, R31, -INF , !P2 ;  /* 0xff8000001f1f7808 */ /* 0x000fe40005000000 */
[----:B------:R-:W-:Y:S02]  /*13f0*/  FSEL R30, R30, -INF , !P1 ;  /* 0xff8000001e1e7808 */ /* 0x000fe40004800000 */
[----:B------:R-:W-:Y:S02]  /*1400*/  FSEL R29, R29, -INF , !P4 ;  /* 0xff8000001d1d7808 */ /* 0x000fe40006000000 */
[----:B------:R-:W-:Y:S02]  /*1410*/  FSEL R28, R28, -INF , !P3 ;  /* 0xff8000001c1c7808 */ /* 0x000fe40005800000 */
[----:B------:R-:W-:Y:S02]  /*1420*/  FMNMX R32, R25, R24, !PT ;  /* 0x0000001819207209 */ /* 0x000fe40007800000 */
[----:B------:R-:W-:-:S02]  /*1430*/  FMNMX R33, R26, R27, !PT ;  /* 0x0000001b1a217209 */ /* 0x000fc40007800000 */
[----:B------:R-:W-:Y:S02]  /*1440*/  FMNMX R34, R31, R30, !PT ;  /* 0x0000001e1f227209 */ /* 0x000fe40007800000 */
[----:B------:R-:W-:Y:S01]  /*1450*/  FMNMX R35, R29, R28, !PT ;  /* 0x0000001c1d237209 */ /* 0x000fe20007800000 */
[----:B------:R-:W0:Y:S04]  /*1460*/  SHFL.BFLY PT, R45, R32, 0x2, 0x1f ;  /* 0x0c401f00202d7f89 */ /* 0x000e2800000e0000 */
[----:B------:R-:W1:Y:S04]  /*1470*/  SHFL.BFLY PT, R44, R33, 0x2, 0x1f ;  /* 0x0c401f00212c7f89 */ /* 0x000e6800000e0000 */
[----:B------:R-:W2:Y:S04]  /*1480*/  SHFL.BFLY PT, R47, R34, 0x2, 0x1f ;  /* 0x0c401f00222f7f89 */ /* 0x000ea800000e0000 */
[----:B------:R-:W3:Y:S01]  /*1490*/  SHFL.BFLY PT, R50, R35, 0x2, 0x1f ;  /* 0x0c401f0023327f89 */ /* 0x000ee200000e0000 */
[----:B0-----:R-:W-:-:S02]  /*14a0*/  FMNMX R45, R32, R45, !PT ;  /* 0x0000002d202d7209 */ /* 0x001fc40007800000 */
[----:B-1----:R-:W-:Y:S02]  /*14b0*/  FMNMX R46, R33, R44, !PT ;  /* 0x0000002c212e7209 */ /* 0x002fe40007800000 */
[----:B--2---:R-:W-:Y:S01]  /*14c0*/  FMNMX R48, R34, R47, !PT ;  /* 0x0000002f22307209 */ /* 0x004fe20007800000 */
[----:B------:R-:W0:Y:S01]  /*14d0*/  SHFL.BFLY PT, R44, R45, 0x1, 0x1f ;  /* 0x0c201f002d2c7f89 */ /* 0x000e2200000e0000 */
[----:B---3--:R-:W-:-:S03]  /*14e0*/  FMNMX R50, R35, R50, !PT ;  /* 0x0000003223327209 */ /* 0x008fc60007800000 */
[----:B------:R-:W1:Y:S04]  /*14f0*/  SHFL.BFLY PT, R47, R46, 0x1, 0x1f ;  /* 0x0c201f002e2f7f89 */ /* 0x000e6800000e0000 */
[----:B------:R-:W2:Y:S04]  /*1500*/  SHFL.BFLY PT, R49, R48, 0x1, 0x1f ;  /* 0x0c201f0030317f89 */ /* 0x000ea800000e0000 */
[----:B------:R-:W3:Y:S01]  /*1510*/  SHFL.BFLY PT, R51, R50, 0x1, 0x1f ;  /* 0x0c201f0032337f89 */ /* 0x000ee200000e0000 */
[----:B0-----:R-:W-:Y:S02]  /*1520*/  FMNMX R53, R45, R44, !PT ;  /* 0x0000002c2d357209 */ /* 0x001fe40007800000 */
[----:B-1----:R-:W-:-:S03]  /*1530*/  FMNMX R47, R46, R47, !PT ;  /* 0x0000002f2e2f7209 */ /* 0x002fc60007800000 */
[----:B------:R-:W-:Y:S01]  /*1540*/  @P0 STS [R10+0x1000], R53 ;  /* 0x001000350a000388 */ /* 0x000fe20000000800 */
[----:B--2---:R-:W-:-:S03]  /*1550*/  FMNMX R49, R48, R49, !PT ;  /* 0x0000003130317209 */ /* 0x004fc60007800000 */
[----:B------:R-:W-:Y:S01]  /*1560*/  @P0 STS [R12+0x1000], R47 ;  /* 0x0010002f0c000388 */ /* 0x000fe20000000800 */
[----:B---3--:R-:W-:-:S03]  /*1570*/  FMNMX R44, R50, R51, !PT ;  /* 0x00000033322c7209 */ /* 0x008fc60007800000 */
[----:B------:R-:W-:Y:S04]  /*1580*/  @P0 STS [R14+0x1000], R49 ;  /* 0x001000310e000388 */ /* 0x000fe80000000800 */
[----:B------:R-:W-:Y:S04]  /*1590*/  @P0 STS [R15+0x1000], R44 ;  /* 0x0010002c0f000388 */ /* 0x000fe80000000800 */
[----:B------:R-:W-:Y:S06]  /*15a0*/  BAR.SYNC.DEFER_BLOCKING 0x0 ;  /* 0x0000000000007b1d */ /* 0x000fec0000010000 */
[----:B------:R-:W0:Y:S04]  /*15b0*/  @!P6 LDS R23, [R79.X4+0x1000] ;  /* 0x001000004f17e984 */ /* 0x000e280000004800 */
[----:B0-----:R-:W0:Y:S02]  /*15c0*/  SHFL.BFLY PT, R32, R23, 0x2, 0x1f ;  /* 0x0c401f0017207f89 */ /* 0x001e2400000e0000 */
[----:B0-----:R-:W-:-:S05]  /*15d0*/  FMNMX R32, R23, R32, !PT ;  /* 0x0000002017207209 */ /* 0x001fca0007800000 */
[----:B------:R-:W0:Y:S02]  /*15e0*/  SHFL.BFLY PT, R33, R32, 0x1, 0x1f ;  /* 0x0c201f0020217f89 */ /* 0x000e2400000e0000 */
[----:B0-----:R-:W-:-:S05]  /*15f0*/  FMNMX R34, R32, R33, !PT ;  /* 0x0000002120227209 */ /* 0x001fca0007800000 */
[----:B------:R-:W-:Y:S04]  /*1600*/  @P0 STS [R79.X4+0x1000], R34 ;  /* 0x001000224f000388 */ /* 0x000fe80000004800 */
[----:B------:R-:W-:Y:S06]  /*1610*/  BAR.SYNC.DEFER_BLOCKING 0x0 ;  /* 0x0000000000007b1d */ /* 0x000fec0000010000 */
[----:B------:R-:W0:Y:S04]  /*1620*/  LDS R59, [R80.X4+0x1000] ;  /* 0x00100000503b7984 */ /* 0x000e280000004800 */
[----:B------:R-:W1:Y:S04]  /*1630*/  LDS R58, [R67.X16+0x1000] ;  /* 0x00100000433a7984 */ /* 0x000e68000000c800 */
[----:B------:R-:W2:Y:S04]  /*1640*/  LDS R57, [R69.X16+0x1000] ;  /* 0x0010000045397984 */ /* 0x000ea8000000c800 */
[----:B------:R-:W3:Y:S01]  /*1650*/  LDS R52, [R71.X16+0x1000] ;  /* 0x0010000047347984 */ /* 0x000ee2000000c800 */
[----:B0-----:R-:W-:-:S02]  /*1660*/  FMNMX R59, R59, R84, !PT ;  /* 0x000000543b3b7209 */ /* 0x001fc40007800000 */
[----:B-1----:R-:W-:-:S03]  /*1670*/  FMNMX R58, R58, R83, !PT ;  /* 0x000000533a3a7209 */ /* 0x002fc60007800000 */
[--C-:B------:R-:W-:Y:S01]  /*1680*/  FADD R25, R25, -R59.reuse ;  /* 0x8000003b19197221 */ /* 0x100fe20000000000 */
[----:B--2---:R-:W-:Y:S01]  /*1690*/  FMNMX R57, R57, R82, !PT ;  /* 0x0000005239397209 */ /* 0x004fe20007800000 */
[----:B------:R-:W-:Y:S01]  /*16a0*/  FADD R24, R24, -R59 ;  /* 0x8000003b18187221 */ /* 0x000fe20000000000 */
[----:B---3--:R-:W-:Y:S01]  /*16b0*/  FMNMX R52, R52, R81, !PT ;  /* 0x0000005134347209 */ /* 0x008fe20007800000 */
[--C-:B------:R-:W-:Y:S02]  /*16c0*/  FADD R26, R26, -R58.reuse ;  /* 0x8000003a1a1a7221 */ /* 0x100fe40000000000 */
[----:B------:R-:W-:Y:S02]  /*16d0*/  FADD R27, R27, -R58 ;  /* 0x8000003a1b1b7221 */ /* 0x000fe40000000000 */
[--C-:B------:R-:W-:Y:S02]  /*16e0*/  FADD R31, R31, -R57.reuse ;  /* 0x800000391f1f7221 */ /* 0x100fe40000000000 */
[----:B------:R-:W-:-:S02]  /*16f0*/  FADD R30, R30, -R57 ;  /* 0x800000391e1e7221 */ /* 0x000fc40000000000 */
[--C-:B------:R-:W-:Y:S02]  /*1700*/  FADD R29, R29, -R52.reuse ;  /* 0x800000341d1d7221 */ /* 0x100fe40000000000 */
[----:B------:R-:W-:Y:S02]  /*1710*/  FADD R28, R28, -R52 ;  /* 0x800000341c1c7221 */ /* 0x000fe40000000000 */
[----:B------:R-:W-:Y:S02]  /*1720*/  FMUL R25, R25, 1.4426950216293334961 ;  /* 0x3fb8aa3b19197820 */ /* 0x000fe40000400000 */
[----:B------:R-:W-:Y:S02]  /*1730*/  FMUL R24, R24, 1.4426950216293334961 ;  /* 0x3fb8aa3b18187820 */ /* 0x000fe40000400000 */
[----:B------:R-:W-:Y:S02]  /*1740*/  FMUL R26, R26, 1.4426950216293334961 ;  /* 0x3fb8aa3b1a1a7820 */ /* 0x000fe40000400000 */
[----:B------:R-:W-:-:S02]  /*1750*/  FMUL R27, R27, 1.4426950216293334961 ;  /* 0x3fb8aa3b1b1b7820 */ /* 0x000fc40000400000 */
[----:B------:R-:W-:Y:S02]  /*1760*/  FMUL R31, R31, 1.4426950216293334961 ;  /* 0x3fb8aa3b1f1f7820 */ /* 0x000fe40000400000 */
[----:B------:R-:W-:Y:S01]  /*1770*/  FMUL R30, R30, 1.4426950216293334961 ;  /* 0x3fb8aa3b1e1e7820 */ /* 0x000fe20000400000 */
[----:B------:R-:W-:Y:S01]  /*1780*/  MUFU.EX2 R48, R25 ;  /* 0x0000001900307308 */ /* 0x000fe20000000800 */
[----:B------:R-:W-:Y:S02]  /*1790*/  FMUL R29, R29, 1.4426950216293334961 ;  /* 0x3fb8aa3b1d1d7820 */ /* 0x000fe40000400000 */
[----:B------:R-:W-:-:S05]  /*17a0*/  FMUL R28, R28, 1.4426950216293334961 ;  /* 0x3fb8aa3b1c1c7820 */ /* 0x000fca0000400000 */
[----:B------:R-:W0:Y:S08]  /*17b0*/  MUFU.EX2 R49, R24 ;  /* 0x0000001800317308 */ /* 0x000e300000000800 */
[----:B------:R-:W-:Y:S08]  /*17c0*/  MUFU.EX2 R50, R26 ;  /* 0x0000001a00327308 */ /* 0x000ff00000000800 */
[----:B------:R-:W1:Y:S08]  /*17d0*/  MUFU.EX2 R51, R27 ;  /* 0x0000001b00337308 */ /* 0x000e700000000800 */
[----:B------:R-:W-:Y:S08]  /*17e0*/  MUFU.EX2 R53, R31 ;  /* 0x0000001f00357308 */ /* 0x000ff00000000800 */
[----:B------:R-:W2:Y:S08]  /*17f0*/  MUFU.EX2 R54, R30 ;  /* 0x0000001e00367308 */ /* 0x000eb00000000800 */
[----:B------:R-:W-:Y:S08]  /*1800*/  MUFU.EX2 R55, R29 ;  /* 0x0000001d00377308 */ /* 0x000ff00000000800 */
[----:B------:R-:W3:Y:S01]  /*1810*/  MUFU.EX2 R56, R28 ;  /* 0x0000001c00387308 */ /* 0x000ee20000000800 */
[----:B0-----:R-:W-:-:S02]  /*1820*/  FADD R24, R48, R49 ;  /* 0x0000003130187221 */ /* 0x001fc40000000000 */
[----:B-1----:R-:W-:Y:S02]  /*1830*/  FADD R25, R50, R51 ;  /* 0x0000003332197221 */ /* 0x002fe40000000000 */
[----:B--2---:R-:W-:Y:S01]  /*1840*/  FADD R26, R53, R54 ;  /* 0x00000036351a7221 */ /* 0x004fe20000000000 */
[----:B------:R-:W0:Y:S04]  /*1850*/  SHFL.BFLY PT, R31, R24, 0x2, 0x1f ;  /* 0x0c401f00181f7f89 */ /* 0x000e2800000e0000 */
[----:B------:R-:W1:Y:S01]  /*1860*/  SHFL.BFLY PT, R30, R25, 0x2, 0x1f ;  /* 0x0c401f00191e7f89 */ /* 0x000e6200000e0000 */
[----:B---3--:R-:W-:-:S03]  /*1870*/  FADD R27, R55, R56 ;  /* 0x00000038371b7221 */ /* 0x008fc60000000000 */
[----:B------:R-:W2:Y:S04]  /*1880*/  SHFL.BFLY PT, R33, R26, 0x2, 0x1f ;  /* 0x0c401f001a217f89 */ /* 0x000ea800000e0000 */
[----:B------:R-:W3:Y:S01]  /*1890*/  SHFL.BFLY PT, R32, R27, 0x2, 0x1f ;  /* 0x0c401f001b207f89 */ /* 0x000ee200000e0000 */
[----:B0-----:R-:W-:Y:S02]  /*18a0*/  FADD R31, R24, R31 ;  /* 0x0000001f181f7221 */ /* 0x001fe40000000000 */
[----:B-1----:R-:W-:-:S03]  /*18b0*/  FADD R30, R25, R30 ;  /* 0x0000001e191e7221 */ /* 0x002fc60000000000 */
[----:B------:R-:W0:Y:S01]  /*18c0*/  SHFL.BFLY PT, R28, R31, 0x1, 0x1f ;  /* 0x0c201f001f1c7f89 */ /* 0x000e2200000e0000 */
[----:B--2---:R-:W-:-:S03]  /*18d0*/  FADD R33, R26, R33 ;  /* 0x000000211a217221 */ /* 0x004fc60000000000 */
[----:B------:R-:W1:Y:S01]  /*18e0*/  SHFL.BFLY PT, R29, R30, 0x1, 0x1f ;  /* 0x0c201f001e1d7f89 */ /* 0x000e6200000e0000 */
[----:B---3--:R-:W-:-:S03]  /*18f0*/  FADD R34, R27, R32 ;  /* 0x000000201b227221 */ /* 0x008fc60000000000 */
[----:B------:R-:W2:Y:S04]  /*1900*/  SHFL.BFLY PT, R32, R33, 0x1, 0x1f ;  /* 0x0c201f0021207f89 */ /* 0x000ea800000e0000 */
[----:B------:R-:W3:Y:S01]  /*1910*/  SHFL.BFLY PT, R35, R34, 0x1, 0x1f ;  /* 0x0c201f0022237f89 */ /* 0x000ee200000e0000 */
[----:B0-----:R-:W-:-:S03]  /*1920*/  FADD R45, R31, R28 ;  /* 0x0000001c1f2d7221 */ /* 0x001fc60000000000 */
[----:B------:R-:W-:Y:S01]  /*1930*/  BAR.SYNC.DEFER_BLOCKING 0x0 ;  /* 0x0000000000007b1d */ /* 0x000fe20000010000 */
[----:B-1----:R-:W-:Y:S02]  /*1940*/  FADD R29, R30, R29 ;  /* 0x0000001d1e1d7221 */ /* 0x002fe40000000000 */
[----:B--2---:R-:W-:Y:S02]  /*1950*/  FADD R27, R33, R32 ;  /* 0x00000020211b7221 */ /* 0x004fe40000000000 */
[----:B---3--:R-:W-:Y:S01]  /*1960*/  FADD R26, R34, R35 ;  /* 0x00000023221a7221 */ /* 0x008fe20000000000 */
[----:B------:R-:W-:Y:S04]  /*1970*/  @P0 STS [R10+0x1000], R45 ;  /* 0x0010002d0a000388 */ /* 0x000fe80000000800 */
[----:B------:R-:W-:Y:S04]  /*1980*/  @P0 STS [R12+0x1000], R29 ;  /* 0x0010001d0c000388 */ /* 0x000fe80000000800 */
[----:B------:R-:W-:Y:S04]  /*1990*/  @P0 STS [R14+0x1000], R27 ;  /* 0x0010001b0e000388 */ /* 0x000fe80000000800 */
[----:B------:R-:W-:Y:S04]  /*19a0*/  @P0 STS [R15+0x1000], R26 ;  /* 0x0010001a0f000388 */ /* 0x000fe80000000800 */
[----:B------:R-:W-:Y:S06]  /*19b0*/  BAR.SYNC.DEFER_BLOCKING 0x0 ;  /* 0x0000000000007b1d */ /* 0x000fec0000010000 */
[----:B------:R-:W0:Y:S04]  /*19c0*/  @!P6 LDS R60, [R79.X4+0x1000] ;  /* 0x001000004f3ce984 */ /* 0x000e280000004800 */
[----:B0-----:R-:W0:Y:S02]  /*19d0*/  SHFL.BFLY PT, R25, R60, 0x2, 0x1f ;  /* 0x0c401f003c197f89 */ /* 0x001e2400000e0000 */
[----:B0-----:R-:W-:-:S05]  /*19e0*/  FADD R25, R60, R25 ;  /* 0x000000193c197221 */ /* 0x001fca0000000000 */
[----:B------:R-:W0:Y:S02]  /*19f0*/  SHFL.BFLY PT, R24, R25, 0x1, 0x1f ;  /* 0x0c201f0019187f89 */ /* 0x000e2400000e0000 */
[----:B0-----:R-:W-:-:S05]  /*1a00*/  FADD R118, R25, R24 ;  /* 0x0000001819767221 */ /* 0x001fca0000000000 */
[----:B------:R0:W-:Y:S01]  /*1a10*/  @P0 STS [R79.X4+0x1000], R118 ;  /* 0x001000764f000388 */ /* 0x0001e20000004800 */
[----:B------:R-:W-:-:S03]  /*1a20*/  IMAD.WIDE R46, R20, 0x2, R100 ;  /* 0x00000002142e7825 */ /* 0x000fc600078e0264 */
[----:B------:R-:W-:Y:S01]  /*1a30*/  BAR.SYNC.DEFER_BLOCKING 0x0 ;  /* 0x0000000000007b1d */ /* 0x000fe20000010000 */
[----:B------:R-:W-:-:S04]  /*1a40*/  IMAD.WIDE R44, R20, 0x2, R98 ;  /* 0x00000002142c7825 */ /* 0x000fc800078e0262 */
[----:B------:R-:W-:-:S04]  /*1a50*/  IMAD.WIDE R34, R20, 0x2, R96 ;  /* 0x0000000214227825 */ /* 0x000fc800078e0260 */
[----:B------:R-:W-:-:S04]  /*1a60*/  IMAD.WIDE R32, R20, 0x2, R94 ;  /* 0x0000000214207825 */ /* 0x000fc800078e025e */
[----:B------:R-:W-:-:S04]  /*1a70*/  IMAD.WIDE R30, R20, 0x2, R92 ;  /* 0x00000002141e7825 */ /* 0x000fc800078e025c */
[----:B------:R-:W-:-:S04]  /*1a80*/  IMAD.WIDE R28, R20, 0x2, R90 ;  /* 0x00000002141c7825 */ /* 0x000fc800078e025a */
[C---:B------:R-:W-:Y:S01]  /*1a90*/  IMAD.WIDE R26, R20.reuse, 0x2, R88 ;  /* 0x00000002141a7825 */ /* 0x040fe200078e0258 */
[----:B------:R-:W2:Y:S03]  /*1aa0*/  LDG.E.U16 R46, [R46.64] ;  /* 0x000000062e2e7981 */ /* 0x000ea6000c1e1500 */
[----:B------:R-:W-:Y:S01]  /*1ab0*/  IMAD.WIDE R24, R20, 0x2, R86 ;  /* 0x0000000214187825 */ /* 0x000fe200078e0256 */
[----:B------:R-:W3:Y:S04]  /*1ac0*/  LDG.E.U16 R44, [R44.64] ;  /* 0x000000062c2c7981 */ /* 0x000ee8000c1e1500 */
[----:B------:R-:W4:Y:S04]  /*1ad0*/  LDG.E.U16 R34, [R34.64] ;  /* 0x0000000622227981 */ /* 0x000f28000c1e1500 */
[----:B------:R-:W5:Y:S04]  /*1ae0*/  LDG.E.U16 R32, [R32.64] ;  /* 0x0000000620207981 */ /* 0x000f68000c1e1500 */
[----:B------:R-:W5:Y:S04]  /*1af0*/  LDG.E.U16 R30, [R30.64] ;  /* 0x000000061e1e7981 */ /* 0x000f68000c1e1500 */
[----:B------:R-:W5:Y:S04]  /*1b00*/  LDG.E.U16 R28, [R28.64] ;  /* 0x000000061c1c7981 */ /* 0x000f68000c1e1500 */
[----:B------:R-:W5:Y:S04]  /*1b10*/  LDG.E.U16 R26, [R26.64] ;  /* 0x000000061a1a7981 */ /* 0x000f68000c1e1500 */
[----:B0-----:R0:W5:Y:S01]  /*1b20*/  LDG.E.U16 R118, [R24.64] ;  /* 0x0000000618767981 */ /* 0x001162000c1e1500 */
[----:B------:R-:W-:-:S02]  /*1b30*/  F2FP.PACK_AB R122, R54, R53 ;  /* 0x00000035367a723e */ /* 0x000fc400000000ff */
[----:B------:R-:W-:Y:S01]  /*1b40*/  F2FP.PACK_AB R124, R56, R55 ;  /* 0x00000037387c723e */ /* 0x000fe200000000ff */
[----:B------:R-:W1:Y:S04]  /*1b50*/  LDS R54, [R80.X4+0x1000] ;  /* 0x0010000050367984 */ /* 0x000e680000004800 */
[----:B------:R-:W1:Y:S04]  /*1b60*/  LDS R53, [R67.X16+0x1000] ;  /* 0x0010000043357984 */ /* 0x000e68000000c800 */
[----:B------:R-:W1:Y:S04]  /*1b70*/  LDS R56, [R69.X16+0x1000] ;  /* 0x0010000045387984 */ /* 0x000e68000000c800 */
[----:B------:R-:W1:Y:S04]  /*1b80*/  LDS R55, [R71.X16+0x1000] ;  /* 0x0010000047377984 */ /* 0x000e68000000c800 */
[----:B------:R-:W-:Y:S01]  /*1b90*/  BAR.SYNC.DEFER_BLOCKING 0x0 ;  /* 0x0000000000007b1d */ /* 0x000fe20000010000 */
[----:B------:R-:W-:-:S02]  /*1ba0*/  F2FP.PACK_AB R120, R49, R48 ;  /* 0x000000303178723e */ /* 0x000fc400000000ff */
[----:B------:R-:W-:Y:S01]  /*1bb0*/  F2FP.PACK_AB R50, R51, R50 ;  /* 0x000000323332723e */ /* 0x000fe200000000ff */
[----:B0-----:R-:W-:-:S04]  /*1bc0*/  FADD R24, -R59, R84 ;  /* 0x000000543b187221 */ /* 0x001fc80000000100 */
[----:B------:R-:W-:Y:S02]  /*1bd0*/  FMUL R48, R24, 1.4426950216293334961 ;  /* 0x3fb8aa3b18307820 */ /* 0x000fe40000400000 */
[----:B------:R-:W-:-:S04]  /*1be0*/  FADD R24, -R58, R83 ;  /* 0x000000533a187221 */ /* 0x000fc80000000100 */
[----:B------:R-:W-:Y:S02]  /*1bf0*/  FMUL R49, R24, 1.4426950216293334961 ;  /* 0x3fb8aa3b18317820 */ /* 0x000fe40000400000 */
[----:B------:R-:W-:Y:S01]  /*1c00*/  FADD R24, -R57, R82 ;  /* 0x0000005239187221 */ /* 0x000fe20000000100 */
[----:B------:R-:W0:Y:S03]  /*1c10*/  MUFU.EX2 R83, R48 ;  /* 0x0000003000537308 */ /* 0x000e260000000800 */
[----:B------:R-:W-:Y:S02]  /*1c20*/  FMUL R84, R24, 1.4426950216293334961 ;  /* 0x3fb8aa3b18547820 */ /* 0x000fe40000400000 */
[----:B------:R-:W-:-:S03]  /*1c30*/  FADD R24, -R52, R81 ;  /* 0x0000005134187221 */ /* 0x000fc60000000100 */
[----:B------:R-:W1:Y:S01]  /*1c40*/  MUFU.EX2 R82, R49 ;  /* 0x0000003100527308 */ /* 0x000e620000000800 */
[----:B------:R-:W-:Y:S02]  /*1c50*/  FMUL R81, R24, 1.4426950216293334961 ;  /* 0x3fb8aa3b18517820 */ /* 0x000fe40000400000 */
[----:B0-----:R-:W-:-:S05]  /*1c60*/  FMUL R40, R83, R40 ;  /* 0x0000002853287220 */ /* 0x001fca0000400000 */
[----:B------:R-:W0:Y:S01]  /*1c70*/  MUFU.EX2 R84, R84 ;  /* 0x0000005400547308 */ /* 0x000e220000000800 */
[----:B------:R-:W-:Y:S02]  /*1c80*/  FMUL R41, R83, R41 ;  /* 0x0000002953297220 */ /* 0x000fe40000400000 */
[----:B-1----:R-:W-:-:S05]  /*1c90*/  FMUL R42, R82, R42 ;  /* 0x0000002a522a7220 */ /* 0x002fca0000400000 */
[----:B------:R-:W1:Y:S01]  /*1ca0*/  MUFU.EX2 R81, R81 ;  /* 0x0000005100517308 */ /* 0x000e620000000800 */
[----:B------:R-:W-:Y:S01]  /*1cb0*/  FMUL R43, R82, R43 ;  /* 0x0000002b522b7220 */ /* 0x000fe20000400000 */
[----:B------:R-:W-:Y:S01]  /*1cc0*/  UIADD3 UR4, UP0, UR4, 0x20, URZ ;  /* 0x0000002004047890 */ /* 0x000fe2000ff1e03f */
[C---:B0-----:R-:W-:Y:S02]  /*1cd0*/  FMUL R36, R84.reuse, R36 ;  /* 0x0000002454247220 */ /* 0x041fe40000400000 */
[----:B------:R-:W-:Y:S02]  /*1ce0*/  FMUL R37, R84, R37 ;  /* 0x0000002554257220 */ /* 0x000fe40000400000 */
[C---:B-1----:R-:W-:Y:S02]  /*1cf0*/  FMUL R38, R81.reuse, R38 ;  /* 0x0000002651267220 */ /* 0x042fe40000400000 */
[----:B------:R-:W-:Y:S01]  /*1d00*/  FMUL R39, R81, R39 ;  /* 0x0000002751277220 */ /* 0x000fe20000400000 */
[----:B------:R-:W-:Y:S01]  /*1d10*/  UIADD3.X UR5, URZ, UR5, URZ, UP0, !UPT ;  /* 0x000000053f057290 */ /* 0x000fe200087fe43f */
[----:B------:R-:W-:Y:S01]  /*1d20*/  ISETP.LE.U32.AND P1, PT, R76, UR4, PT ;  /* 0x000000044c007c0c */ /* 0x000fe2000bf23070 */
[----:B------:R-:W-:Y:S01]  /*1d30*/  FFMA R75, R83, R75, R54 ;  /* 0x0000004b534b7223 */ /* 0x000fe20000000036 */
[----:B------:R-:W-:Y:S01]  /*1d40*/  MOV R83, R58 ;  /* 0x0000003a00537202 */ /* 0x000fe20000000f00 */
[----:B------:R-:W-:-:S02]  /*1d50*/  FFMA R74, R82, R74, R53 ;  /* 0x0000004a524a7223 */ /* 0x000fc40000000035 */
[----:B------:R-:W-:Y:S02]  /*1d60*/  FFMA R73, R84, R73, R56 ;  /* 0x0000004954497223 */ /* 0x000fe40000000038 */
[----:B------:R-:W-:Y:S01]  /*1d70*/  FFMA R72, R81, R72, R55 ;  /* 0x0000004851487223 */ /* 0x000fe20000000037 */
[----:B------:R-:W-:Y:S01]  /*1d80*/  MOV R81, R52 ;  /* 0x0000003400517202 */ /* 0x000fe20000000f00 */
[----:B------:R-:W-:Y:S02]  /*1d90*/  IMAD.MOV.U32 R84, RZ, RZ, R59 ;  /* 0x000000ffff547224 */ /* 0x000fe400078e003b */
[----:B------:R-:W-:Y:S01]  /*1da0*/  IMAD.MOV.U32 R82, RZ, RZ, R57 ;  /* 0x000000ffff527224 */ /* 0x000fe200078e0039 */
        /* <DEDUP_REMOVED lines=8> */
[----:B------:R-:W-:Y:S04]  /*1e30*/  STS [R17+0x2000], R120 ;  /* 0x0020007811007388 */ /* 0x000fe80000000800 */
[----:B------:R-:W-:Y:S04]  /*1e40*/  STS [R17+0x2200], R50 ;  /* 0x0022003211007388 */ /* 0x000fe80000000800 */
[----:B------:R-:W-:Y:S04]  /*1e50*/  STS [R17+0x2400], R122 ;  /* 0x0024007a11007388 */ /* 0x000fe80000000800 */
[----:B------:R-:W-:Y:S04]  /*1e60*/  STS [R17+0x2600], R124 ;  /* 0x0026007c11007388 */ /* 0x000fe80000000800 */
[----:B------:R-:W-:Y:S06]  /*1e70*/  BAR.SYNC.DEFER_BLOCKING 0x0 ;  /* 0x0000000000007b1d */ /* 0x000fec0000010000 */
[----:B------:R-:W-:Y:S04]  /*1e80*/  LDSM.16.M88.4 R44, [R18+0x2000] ;  /* 0x00200000122c783b */ /* 0x000fe80000000200 */
[----:B------:R-:W0:Y:S04]  /*1e90*/  LDSM.16.M88.4 R32, [R19+0x1000] ;  /* 0x001000001320783b */ /* 0x000e280000000200 */
[----:B------:R-:W1:Y:S04]  /*1ea0*/  LDSM.16.M88.4 R28, [R18+0x2400] ;  /* 0x00240000121c783b */ /* 0x000e680000000200 */
[----:B------:R-:W2:Y:S04]  /*1eb0*/  LDSM.16.M88.4 R24, [R7+0x2000] ;  /* 0x002000000718783b */ /* 0x000ea80000000200 */
[----:B------:R-:W3:Y:S01]  /*1ec0*/  LDSM.16.M88.4 R48, [R7+0x2400] ;  /* 0x002400000730783b */ /* 0x000ee20000000200 */
[-C--:B0-----:R-:W-:Y:S08]  /*1ed0*/  HMMA.16816.F32 R40, R44, R32.reuse, R40 ;  /* 0x000000202c28723c */ /* 0x081ff00000001828 */
[----:B-1----:R-:W-:Y:S11]  /*1ee0*/  HMMA.16816.F32 R36, R28, R32, R36 ;  /* 0x000000201c24723c */ /* 0x002ff60000001824 */
[----:B------:R-:W-:Y:S05]  /*1ef0*/  @!UPT UIADD3 URZ, URZ, URZ, URZ ;  /* 0x0000003f3f3ff290 */ /* 0x000fea000fffe03f */
[----:B--2---:R-:W-:Y:S07]  /*1f00*/  HMMA.16816.F32 R40, R24, R34, R40 ;  /* 0x000000221828723c */ /* 0x004fee0000001828 */
[----:B------:R-:W-:-:S04]  /*1f10*/  MOV R25, UR5 ;  /* 0x0000000500197c02 */ /* 0x000fc80008000f00 */
[----:B------:R-:W-:Y:S01]  /*1f20*/  ISETP.GE.U32.AND.EX P1, PT, R25, RZ, PT, P1 ;  /* 0x000000ff1900720c */ /* 0x000fe20003f26110 */
[----:B------:R-:W-:Y:S01]  /*1f30*/  IMAD.MOV.U32 R24, RZ, RZ, 0x20 ;  /* 0x00000020ff187424 */ /* 0x000fe200078e00ff */
[----:B---3--:R-:W-:Y:S03]  /*1f40*/  HMMA.16816.F32 R36, R48, R34, R36 ;  /* 0x000000223024723c */ /* 0x008fe60000001824 */
[C---:B------:R-:W-:Y:S02]  /*1f50*/  IMAD R20, R24.reuse, c[0x0][0x1b4], R20 ;  /* 0x00006d0018147a24 */ /* 0x040fe400078e0214 */
[----:B------:R-:W-:-:S06]  /*1f60*/  IMAD R21, R24, c[0x0][0x1a4], R21 ;  /* 0x0000690018157a24 */ /* 0x000fcc00078e0215 */
[----:B------:R-:W-:Y:S01]  /*1f70*/  @P1 CALL.REL.NOINC `(.L_x_0) ;  /* 0x0000001000001944 */ /* 0x000fe20003c00000 */
[----:B------:R-:W-:Y:S05]  /*1f80*/  BRA `(.L_x_1) ;  /* 0xffffef8000007947 */ /* 0x000fea000383ffff */
.L_x_0:
[----:B------:R-:W-:-:S04]  /*1f90*/  NOP ;  /* 0x0000000000007918 */ /* 0x000fc80000000000 */
[----:B------:R-:W-:-:S01]  /*1fa0*/  NOP ;  /* 0x0000000000007918 */ /* 0x000fc20000000000 */
[-C--:B------:R-:W-:Y:S01]  /*1fb0*/  LEA R14, P0, R9, R2.reuse, 0x1 ;  /* 0x00000002090e7211 */ /* 0x080fe200078008ff */
[----:B------:R-:W-:Y:S01]  /*1fc0*/  IMAD R7, R8, 0x8, R13 ;  /* 0x0000000808077824 */ /* 0x000fe200078e020d */
[----:B------:R-:W-:Y:S01]  /*1fd0*/  LEA R12, P2, R13, R2, 0x1 ;  /* 0x000000020d0c7211 */ /* 0x000fe200078408ff */
[----:B------:R-:W-:Y:S01]  /*1fe0*/  FMUL R24, R75, 8388608 ;  /* 0x4b0000004b187820 */ /* 0x000fe20000400000 */
[----:B------:R-:W-:Y:S01]  /*1ff0*/  LEA.HI.X.SX32 R15, R9, R6, 0x1, P0 ;  /* 0x00000006090f7211 */ /* 0x000fe200000f0eff */
[----:B------:R-:W-:Y:S01]  /*2000*/  FMUL R25, R74, 8388608 ;  /* 0x4b0000004a197820 */ /* 0x000fe20000400000 */
[C---:B------:R-:W-:Y:S01]  /*2010*/  LEA R9, R8.reuse, R7, 0x3 ;  /* 0x0000000708097211 */ /* 0x040fe200078e18ff */
[----:B------:R-:W-:Y:S01]  /*2020*/  IMAD.MOV.U32 R45, RZ, RZ, R39 ;  /* 0x000000ffff2d7224 */ /* 0x000fe200078e0027 */
[-C--:B------:R-:W-:Y:S01]  /*2030*/  LEA R10, P1, R11, R2.reuse, 0x1 ;  /* 0x000000020b0a7211 */ /* 0x080fe200078208ff */
[----:B------:R-:W-:Y:S01]  /*2040*/  FMUL R26, R73, 8388608 ;  /* 0x4b000000491a7820 */ /* 0x000fe20000400000 */
[----:B------:R-:W-:Y:S01]  /*2050*/  LEA R16, P0, R7, R2, 0x1 ;  /* 0x0000000207107211 */ /* 0x000fe200078008ff */
[----:B------:R-:W-:Y:S01]  /*2060*/  IMAD R21, R8, 0x8, R9 ;  /* 0x0000000808157824 */ /* 0x000fe200078e0209 */
[----:B------:R-:W-:Y:S01]  /*2070*/  FSETP.GT.AND P4, PT, |R72|, 8.50705917302346158658e+37, PT ;  /* 0x7e8000004800780b */ /* 0x000fe20003f84200 */
[----:B------:R-:W-:Y:S01]  /*2080*/  IMAD.MOV.U32 R51, RZ, RZ, R41 ;  /* 0x000000ffff337224 */ /* 0x000fe200078e0029 */
[-C--:B------:R-:W-:Y:S01]  /*2090*/  LEA.HI.X.SX32 R13, R13, R6.reuse, 0x1, P2 ;  /* 0x000000060d0d7211 */ /* 0x080fe200010f0eff */
[----:B------:R-:W-:Y:S01]  /*20a0*/  BAR.SYNC.DEFER_BLOCKING 0x0 ;  /* 0x0000000000007b1d */ /* 0x000fe20000010000 */
[----:B------:R-:W-:-:S02]  /*20b0*/  LEA.HI.X.SX32 R11, R11, R6, 0x1, P1 ;  /* 0x000000060b0b7211 */ /* 0x000fc400008f0eff */
[----:B------:R-:W-:Y:S02]  /*20c0*/  FSETP.GEU.AND P2, PT, R75, 1.175494350822287508e-38, PT ;  /* 0x008000004b00780b */ /* 0x000fe40003f4e000 */
[----:B------:R-:W-:Y:S02]  /*20d0*/  LEA R20, P1, R21, R2, 0x1 ;  /* 0x0000000215147211 */ /* 0x000fe400078208ff */
[----:B------:R-:W-:Y:S02]  /*20e0*/  FSETP.GEU.AND P3, PT, R74, 1.175494350822287508e-38, PT ;  /* 0x008000004a00780b */ /* 0x000fe40003f6e000 */
[----:B------:R-:W-:Y:S01]  /*20f0*/  LEA.HI.X.SX32 R17, R7, R6, 0x1, P0 ;  /* 0x0000000607117211 */ /* 0x000fe200000f0eff */
[----:B------:R-:W-:Y:S01]  /*2100*/  FMUL R7, R72, 8388608 ;  /* 0x4b00000048077820 */ /* 0x000fe20000400000 */
[----:B------:R-:W-:Y:S01]  /*2110*/  LEA R18, P0, R9, R2, 0x1 ;  /* 0x0000000209127211 */ /* 0x000fe200078008ff */
[----:B------:R-:W-:Y:S01]  /*2120*/  @P4 FMUL R45, R45, 0.25 ;  /* 0x3e8000002d2d4820 */ /* 0x000fe20000400000 */
[----:B------:R-:W-:-:S02]  /*2130*/  LEA R23, R8, R21, 0x3 ;  /* 0x0000001508177211 */ /* 0x000fc400078e18ff */
[----:B------:R-:W-:Y:S02]  /*2140*/  FSEL R24, R24, R75, !P2 ;  /* 0x0000004b18187208 */ /* 0x000fe40005000000 */
[----:B------:R-:W-:Y:S01]  /*2150*/  LEA.HI.X.SX32 R21, R21, R6, 0x1, P1 ;  /* 0x0000000615157211 */ /* 0x000fe200008f0eff */
[----:B------:R-:W-:Y:S01]  /*2160*/  IMAD R33, R8, 0x8, R23 ;  /* 0x0000000808217824 */ /* 0x000fe200078e0217 */
[----:B------:R-:W-:Y:S02]  /*2170*/  FSEL R25, R25, R74, !P3 ;  /* 0x0000004a19197208 */ /* 0x000fe40005800000 */
[----:B------:R-:W-:Y:S02]  /*2180*/  MOV R47, R38 ;  /* 0x00000026002f7202 */ /* 0x000fe40000000f00 */
[----:B------:R-:W-:Y:S02]  /*2190*/  FSETP.GEU.AND P1, PT, R72, 1.175494350822287508e-38, PT ;  /* 0x008000004800780b */ /* 0x000fe40003f2e000 */
[----:B------:R-:W-:Y:S01]  /*21a0*/  LEA.HI.X.SX32 R19, R9, R6, 0x1, P0 ;  /* 0x0000000609137211 */ /* 0x000fe200000f0eff */
[----:B------:R-:W-:Y:S01]  /*21b0*/  @P4 FMUL R47, R47, 0.25 ;  /* 0x3e8000002f2f4820 */ /* 0x000fe20000400000 */
[----:B------:R-:W-:-:S02]  /*21c0*/  IADD3 R9, R24, -0x3f3504f3, RZ ;  /* 0xc0cafb0d18097810 */ /* 0x000fc40007ffe0ff */
[----:B------:R-:W-:Y:S02]  /*21d0*/  LEA R8, P6, R23, R2, 0x1 ;  /* 0x0000000217087211 */ /* 0x000fe400078c08ff */
[----:B------:R-:W-:Y:S02]  /*21e0*/  IADD3 R22, R25, -0x3f3504f3, RZ ;  /* 0xc0cafb0d19167810 */ /* 0x000fe40007ffe0ff */
[C---:B------:R-:W-:Y:S02]  /*21f0*/  FSETP.GEU.AND P0, PT, |R72|.reuse, 1.175494350822287508e-38, PT ;  /* 0x008000004800780b */ /* 0x040fe40003f0e200 */
[----:B------:R-:W-:Y:S01]  /*2200*/  FSEL R7, R7, R72, !P1 ;  /* 0x0000004807077208 */ /* 0x000fe20004800000 */
[----:B------:R-:W-:Y:S01]  /*2210*/  @P4 FMUL R72, R72, 0.25 ;  /* 0x3e80000048484820 */ /* 0x000fe20000400000 */
[----:B------:R-:W-:Y:S02]  /*2220*/  FSEL R27, RZ, -23, P2 ;  /* 0xc1b80000ff1b7808 */ /* 0x000fe40001000000 */
[----:B------:R-:W-:-:S02]  /*2230*/  LOP3.LUT R29, R9, 0xff800000, RZ, 0xc0, !PT ;  /* 0xff800000091d7812 */ /* 0x000fc400078ec0ff */
[----:B------:R-:W-:Y:S02]  /*2240*/  FSETP.GEU.AND P4, PT, R73, 1.175494350822287508e-38, PT ;  /* 0x008000004900780b */ /* 0x000fe40003f8e000 */
[----:B------:R-:W-:Y:S01]  /*2250*/  FSETP.GT.AND P2, PT, |R75|, 8.50705917302346158658e+37, PT ;  /* 0x7e8000004b00780b */ /* 0x000fe20003f44200 */
[----:B------:R-:W-:Y:S01]  /*2260*/  I2F R28, R29 ;  /* 0x0000001d001c7306 */ /* 0x000fe20000201400 */
[----:B------:R-:W-:Y:S01]  /*2270*/  LEA.HI.X.SX32 R9, R23, R6, 0x1, P6 ;  /* 0x0000000617097211 */ /* 0x000fe200030f0eff */
[----:B------:R-:W-:Y:S01]  /*2280*/  @!P0 FMUL R72, R72, 16777216 ;  /* 0x4b80000048488820 */ /* 0x000fe20000400000 */
[----:B------:R-:W-:Y:S01]  /*2290*/  LOP3.LUT R30, R22, 0xff800000, RZ, 0xc0, !PT ;  /* 0xff800000161e7812 */ /* 0x000fe200078ec0ff */
[----:B------:R-:W-:Y:S01]  /*22a0*/  @!P0 FMUL R45, R45, 16777216 ;  /* 0x4b8000002d2d8820 */ /* 0x000fe20000400000 */
[----:B------:R-:W-:Y:S01]  /*22b0*/  LEA R22, P6, R33, R2, 0x1 ;  /* 0x0000000221167211 */ /* 0x000fe200078c08ff */
[----:B------:R-:W-:Y:S01]  /*22c0*/  @!P0 FMUL R47, R47, 16777216 ;  /* 0x4b8000002f2f8820 */ /* 0x000fe20000400000 */
[----:B------:R-:W-:Y:S01]  /*22d0*/  FSEL R26, R26, R73, !P4 ;  /* 0x000000491a1a7208 */ /* 0x000fe20006000000 */
[----:B------:R-:W0:Y:S01]  /*22e0*/  I2F R31, R30 ;  /* 0x0000001e001f7306 */ /* 0x000e220000201400 */
[----:B------:R-:W-:-:S02]  /*22f0*/  LEA.HI.X.SX32 R23, R33, R6, 0x1, P6 ;  /* 0x0000000621177211 */ /* 0x000fc400030f0eff */
[----:B------:R-:W-:Y:S01]  /*2300*/  FSEL R6, RZ, -23, P3 ;  /* 0xc1b80000ff067808 */ /* 0x000fe20001800000 */
[----:B------:R-:W-:Y:S01]  /*2310*/  @P2 FMUL R51, R51, 0.25 ;  /* 0x3e80000033332820 */ /* 0x000fe20000400000 */
[----:B------:R-:W-:Y:S02]  /*2320*/  IADD3 R2, R26, -0x3f3504f3, RZ ;  /* 0xc0cafb0d1a027810 */ /* 0x000fe40007ffe0ff */
[----:B------:R-:W-:Y:S01]  /*2330*/  MOV R53, R40 ;  /* 0x0000002800357202 */ /* 0x000fe20000000f00 */
[----:B------:R-:W-:Y:S01]  /*2340*/  MUFU.RCP R44, R72 ;  /* 0x00000048002c7308 */ /* 0x000fe20000001000 */
[C---:B------:R-:W-:Y:S01]  /*2350*/  FSETP.GEU.AND P3, PT, |R75|.reuse, 1.175494350822287508e-38, PT ;  /* 0x008000004b00780b */ /* 0x040fe20003f6e200 */
[----:B------:R-:W-:Y:S01]  /*2360*/  @P2 FMUL R75, R75, 0.25 ;  /* 0x3e8000004b4b2820 */ /* 0x000fe20000400000 */
[----:B------:R-:W-:Y:S01]  /*2370*/  FSEL R32, RZ, -23, P4 ;  /* 0xc1b80000ff207808 */ /* 0x000fe20002000000 */
[----:B------:R-:W-:Y:S01]  /*2380*/  @P2 FMUL R53, R53, 0.25 ;  /* 0x3e80000035352820 */ /* 0x000fe20000400000 */
[----:B------:R-:W-:-:S02]  /*2390*/  FSETP.GT.AND P4, PT, |R74|, 8.50705917302346158658e+37, PT ;  /* 0x7e8000004a00780b */ /* 0x000fc40003f84200 */
[----:B------:R-:W-:Y:S01]  /*23a0*/  FSEL R34, RZ, -23, P1 ;  /* 0xc1b80000ff227808 */ /* 0x000fe20000800000 */
[----:B0-----:R-:W-:Y:S01]  /*23b0*/  FFMA.FTZ R6, R31, 1.1920928955078125e-07, R6 ;  /* 0x340000001f067823 */ /* 0x001fe20000010006 */
[----:B------:R-:W-:Y:S02]  /*23c0*/  LOP3.LUT R33, R2, 0xff800000, RZ, 0xc0, !PT ;  /* 0xff80000002217812 */ /* 0x000fe400078ec0ff */
[C---:B------:R-:W-:Y:S02]  /*23d0*/  FSETP.GT.AND P1, PT, |R73|.reuse, 8.50705917302346158658e+37, PT ;  /* 0x7e8000004900780b */ /* 0x040fe40003f24200 */
[C---:B------:R-:W-:Y:S01]  /*23e0*/  FSETP.GEU.AND P2, PT, |R74|.reuse, 1.175494350822287508e-38, PT ;  /* 0x008000004a00780b */ /* 0x040fe20003f4e200 */
[----:B------:R-:W0:Y:S01]  /*23f0*/  I2F R35, R33 ;  /* 0x0000002100237306 */ /* 0x000e220000201400 */
[----:B------:R-:W-:Y:S01]  /*2400*/  FSETP.GEU.AND P0, PT, |R73|, 1.175494350822287508e-38, PT ;  /* 0x008000004900780b */ /* 0x000fe20003f0e200 */
[----:B------:R-:W-:Y:S01]  /*2410*/  @!P3 FMUL R75, R75, 16777216 ;  /* 0x4b8000004b4bb820 */ /* 0x000fe20000400000 */
[----:B------:R-:W-:Y:S01]  /*2420*/  IADD3 R2, R7, -0x3f3504f3, RZ ;  /* 0xc0cafb0d07027810 */ /* 0x000fe20007ffe0ff */
[----:B------:R-:W-:Y:S01]  /*2430*/  @P4 FMUL R74, R74, 0.25 ;  /* 0x3e8000004a4a4820 */ /* 0x000fe20000400000 */
[----:B------:R-:W-:Y:S01]  /*2440*/  MOV R49, R43 ;  /* 0x0000002b00317202 */ /* 0x000fe20000000f00 */
[----:B------:R-:W-:Y:S01]  /*2450*/  IMAD.MOV.U32 R43, RZ, RZ, R36 ;  /* 0x000000ffff2b7224 */ /* 0x000fe200078e0024 */
[----:B------:R-:W-:Y:S01]  /*2460*/  LOP3.LUT R38, R2, 0xff800000, RZ, 0xc0, !PT ;  /* 0xff80000002267812 */ /* 0x000fe200078ec0ff */
[----:B------:R-:W1:Y:S01]  /*2470*/  MUFU.RCP R40, R75 ;  /* 0x0000004b00287308 */ /* 0x000e620000001000 */
[----:B------:R-:W-:Y:S01]  /*2480*/  FFMA.FTZ R2, R28, 1.1920928955078125e-07, R27 ;  /* 0x340000001c027823 */ /* 0x000fe2000001001b */
[----:B------:R-:W-:Y:S01]  /*2490*/  MOV R41, R37 ;  /* 0x0000002500297202 */ /* 0x000fe20000000f00 */
[----:B------:R-:W-:Y:S01]  /*24a0*/  @P1 FMUL R73, R73, 0.25 ;  /* 0x3e80000049491820 */ /* 0x000fe20000400000 */
[----:B------:R-:W-:Y:S01]  /*24b0*/  IADD3 R29, R24, -R29, RZ ;  /* 0x8000001d181d7210 */ /* 0x000fe20007ffe0ff */
[----:B------:R-:W-:-:S02]  /*24c0*/  @!P2 FMUL R74, R74, 16777216 ;  /* 0x4b8000004a4aa820 */ /* 0x000fc40000400000 */
[----:B------:R-:W-:Y:S01]  /*24d0*/  @!P0 FMUL R73, R73, 16777216 ;  /* 0x4b80000049498820 */ /* 0x000fe20000400000 */
[----:B------:R2:W3:Y:S01]  /*24e0*/  I2F R39, R38 ;  /* 0x0000002600277306 */ /* 0x0004e20000201400 */
[----:B0-----:R-:W-:Y:S02]  /*24f0*/  FFMA.FTZ R27, R35, 1.1920928955078125e-07, R32 ;  /* 0x34000000231b7823 */ /* 0x001fe40000010020 */
[----:B------:R-:W-:Y:S02]  /*2500*/  @!P3 FMUL R51, R51, 16777216 ;  /* 0x4b8000003333b820 */ /* 0x000fe40000400000 */
[----:B------:R-:W-:Y:S01]  /*2510*/  @!P3 FMUL R53, R53, 16777216 ;  /* 0x4b8000003535b820 */ /* 0x000fe20000400000 */
[----:B------:R-:W-:Y:S01]  /*2520*/  ISETP.GE.U32.AND P3, PT, R24, 0x7f800000, PT ;  /* 0x7f8000001800780c */ /* 0x000fe20003f66070 */
[----:B------:R-:W-:Y:S01]  /*2530*/  @P4 FMUL R49, R49, 0.25 ;  /* 0x3e80000031314820 */ /* 0x000fe20000400000 */
[----:B------:R-:W0:Y:S01]  /*2540*/  MUFU.RCP R36, R74 ;  /* 0x0000004a00247308 */ /* 0x000e220000001000 */
[----:B------:R-:W-:Y:S01]  /*2550*/  @P4 FMUL R42, R42, 0.25 ;  /* 0x3e8000002a2a4820 */ /* 0x000fe20000400000 */
[----:B--2---:R-:W-:Y:S01]  /*2560*/  IADD3 R38, R7, -R38, RZ ;  /* 0x8000002607267210 */ /* 0x004fe20007ffe0ff */
[----:B-1----:R-:W-:Y:S01]  /*2570*/  FMUL R37, R40, R51 ;  /* 0x0000003328257220 */ /* 0x002fe20000400000 */
[----:B------:R-:W-:Y:S01]  /*2580*/  ISETP.GE.U32.AND P4, PT, R25, 0x7f800000, PT ;  /* 0x7f8000001900780c */ /* 0x000fe20003f86070 */
[----:B------:R-:W-:-:S02]  /*2590*/  @P1 FMUL R41, R41, 0.25 ;  /* 0x3e80000029291820 */ /* 0x000fc40000400000 */
[----:B------:R-:W-:Y:S01]  /*25a0*/  FMUL R40, R40, R53 ;  /* 0x0000003528287220 */ /* 0x000fe20000400000 */
[----:B------:R-:W1:Y:S01]  /*25b0*/  MUFU.RCP R32, R73 ;  /* 0x0000004900207308 */ /* 0x000e620000001000 */
[----:B------:R-:W-:Y:S01]  /*25c0*/  @P1 FMUL R43, R43, 0.25 ;  /* 0x3e8000002b2b1820 */ /* 0x000fe20000400000 */
[----:B------:R-:W-:Y:S01]  /*25d0*/  FSETP.NEU.AND P1, PT, R24, RZ, PT ;  /* 0x000000ff1800720b */ /* 0x000fe20003f2d000 */
[----:B------:R-:W-:Y:S01]  /*25e0*/  @!P2 FMUL R49, R49, 16777216 ;  /* 0x4b8000003131a820 */ /* 0x000fe20000400000 */
[----:B------:R-:W-:Y:S01]  /*25f0*/  F2FP.PACK_AB R37, R37, R40 ;  /* 0x000000282525723e */ /* 0x000fe200000000ff */
[----:B------:R-:W-:Y:S01]  /*2600*/  @!P2 FMUL R42, R42, 16777216 ;  /* 0x4b8000002a2aa820 */ /* 0x000fe20000400000 */
[----:B------:R-:W-:Y:S01]  /*2610*/  ISETP.GE.U32.AND P2, PT, R26, 0x7f800000, PT ;  /* 0x7f8000001a00780c */ /* 0x000fe20003f46070 */
[----:B------:R-:W-:Y:S01]  /*2620*/  @!P0 FMUL R41, R41, 16777216 ;  /* 0x4b80000029298820 */ /* 0x000fe20000400000 */
[----:B------:R-:W-:Y:S01]  /*2630*/  PRMT R40, R37, 0x7632, R40 ;  /* 0x0000763225287816 */ /* 0x000fe20000000028 */
[----:B---3--:R-:W-:Y:S01]  /*2640*/  FFMA.FTZ R28, R39, 1.1920928955078125e-07, R34 ;  /* 0x34000000271c7823 */ /* 0x008fe20000010022 */
[----:B------:R-:W-:Y:S01]  /*2650*/  PRMT R39, R37, 0x7610, R39 ;  /* 0x0000761025277816 */ /* 0x000fe20000000027 */
[----:B------:R-:W-:Y:S01]  /*2660*/  @!P0 FMUL R43, R43, 16777216 ;  /* 0x4b8000002b2b8820 */ /* 0x000fe20000400000 */
[----:B------:R-:W-:Y:S01]  /*2670*/  ISETP.GE.U32.AND P0, PT, R7, 0x7f800000, PT ;  /* 0x7f8000000700780c */ /* 0x000fe20003f06070 */
[----:B0-----:R-:W-:-:S02]  /*2680*/  FMUL R34, R36, R49 ;  /* 0x0000003124227220 */ /* 0x001fc40000400000 */
[----:B------:R-:W-:Y:S02]  /*2690*/  FMUL R35, R36, R42 ;  /* 0x0000002a24237220 */ /* 0x000fe40000400000 */
[----:B------:R-:W-:Y:S02]  /*26a0*/  IMAD.IADD R36, R80, 0x1, R3 ;  /* 0x0000000150247824 */ /* 0x000fe400078e0203 */
[----:B-1----:R-:W-:Y:S01]  /*26b0*/  FMUL R3, R32, R41 ;  /* 0x0000002920037220 */ /* 0x002fe20000400000 */
[----:B------:R-:W-:Y:S01]  /*26c0*/  F2FP.PACK_AB R34, R34, R35 ;  /* 0x000000232222723e */ /* 0x000fe200000000ff */
[----:B------:R-:W-:Y:S01]  /*26d0*/  FMUL R32, R32, R43 ;  /* 0x0000002b20207220 */ /* 0x000fe20000400000 */
[----:B------:R-:W-:Y:S01]  /*26e0*/  LOP3.LUT R35, R36, 0x20, RZ, 0x3c, !PT ;  /* 0x0000002024237812 */ /* 0x000fe200078e3cff */
[----:B------:R-:W-:Y:S01]  /*26f0*/  IMAD.IADD R33, R26, 0x1, -R33 ;  /* 0x000000011a217824 */ /* 0x000fe200078e0a21 */
[----:B------:R-:W-:Y:S01]  /*2700*/  STS.U16 [R36], R39 ;  /* 0x0000002724007388 */ /* 0x000fe20000000400 */
[----:B------:R-:W-:Y:S01]  /*2710*/  LOP3.LUT R37, R36, 0x60, RZ, 0x3c, !PT ;  /* 0x0000006024257812 */ /* 0x000fe200078e3cff */
[----:B------:R-:W-:Y:S01]  /*2720*/  FMUL R31, R44, R45 ;  /* 0x0000002d2c1f7220 */ /* 0x000fe20000400000 */
[----:B------:R-:W-:Y:S01]  /*2730*/  F2FP.PACK_AB R3, R3, R32 ;  /* 0x000000200303723e */ /* 0x000fe200000000ff */
[----:B------:R0:W-:Y:S01]  /*2740*/  STS.U16 [R36+0x80], R40 ;  /* 0x0000802824007388 */ /* 0x0001e20000000400 */
[----:B------:R-:W-:Y:S01]  /*2750*/  LOP3.LUT R32, R36, 0x40, RZ, 0x3c, !PT ;  /* 0x0000004024207812 */ /* 0x000fe200078e3cff */
[----:B------:R-:W-:Y:S01]  /*2760*/  FADD R33, R33, -1 ;  /* 0xbf80000021217421 */ /* 0x000fe20000000000 */
[----:B------:R-:W-:Y:S01]  /*2770*/  PRMT R41, R34, 0x7632, R41 ;  /* 0x0000763222297816 */ /* 0x000fe20000000029 */
[----:B------:R-:W-:Y:S01]  /*2780*/  FMUL R44, R44, R47 ;  /* 0x0000002f2c2c7220 */ /* 0x000fe20000400000 */
[----:B------:R1:W-:Y:S01]  /*2790*/  STS.U16 [R35+0x400], R34 ;  /* 0x0004002223007388 */ /* 0x0003e20000000400 */
[----:B------:R-:W-:Y:S01]  /*27a0*/  PRMT R42, R3, 0x7610, R42 ;  /* 0x00007610032a7816 */ /* 0x000fe2000000002a */
[----:B------:R-:W-:Y:S01]  /*27b0*/  FADD R29, R29, -1 ;  /* 0xbf8000001d1d7421 */ /* 0x000fe20000000000 */
[----:B------:R-:W-:Y:S01]  /*27c0*/  PRMT R43, R3, 0x7632, R43 ;  /* 0x00007632032b7816 */ /* 0x000fe2000000002b */
[----:B------:R2:W-:Y:S01]  /*27d0*/  STS.U16 [R35+0x480], R41 ;  /* 0x0004802923007388 */ /* 0x0005e20000000400 */
[----:B0-----:R-:W-:Y:S01]  /*27e0*/  IMAD.MOV.U32 R36, RZ, RZ, 0x3dc6b27f ;  /* 0x3dc6b27fff247424 */ /* 0x001fe200078e00ff */
[----:B------:R-:W-:Y:S01]  /*27f0*/  F2FP.PACK_AB R31, R31, R44 ;  /* 0x0000002c1f1f723e */ /* 0x000fe200000000ff */
[----:B------:R-:W-:Y:S01]  /*2800*/  FADD R38, R38, -1 ;  /* 0xbf80000026267421 */ /* 0x000fe20000000000 */
[----:B------:R-:W-:Y:S01]  /*2810*/  STS.U16 [R32+0x800], R42 ;  /* 0x0008002a20007388 */ /* 0x000fe20000000400 */
[----:B------:R-:W-:Y:S01]  /*2820*/  IADD3 R3, R25, -R30, RZ ;  /* 0x8000001e19037210 */ /* 0x000fe20007ffe0ff */
[----:B-1----:R-:W-:-:S02]  /*2830*/  FFMA.FTZ R34, R33, R36, -0.16845393180847167969 ;  /* 0xbe2c7f3021227423 */ /* 0x002fc40000010024 */
[----:B------:R0:W-:Y:S01]  /*2840*/  STS.U16 [R32+0x880], R43 ;  /* 0x0008802b20007388 */ /* 0x0001e20000000400 */
[----:B------:R-:W-:Y:S01]  /*2850*/  FFMA.FTZ R30, R29, R36, -0.16845393180847167969 ;  /* 0xbe2c7f301d1e7423 */ /* 0x000fe20000010024 */
[----:B--2---:R-:W-:Y:S01]  /*2860*/  PRMT R35, R31, 0x7632, R35 ;  /* 0x000076321f237816 */ /* 0x004fe20000000023 */
[----:B------:R-:W-:Y:S01]  /*2870*/  FFMA.FTZ R34, R33, R34, 0.1716887056827545166 ;  /* 0x3e2fcf2a21227423 */ /* 0x000fe20000010022 */
[----:B------:R1:W-:Y:S01]  /*2880*/  STS.U16 [R37+0xc00], R31 ;  /* 0x000c001f25007388 */ /* 0x0003e20000000400 */
[----:B------:R-:W-:Y:S02]  /*2890*/  FADD R3, R3, -1 ;  /* 0xbf80000003037421 */ /* 0x000fe40000000000 */
[----:B------:R-:W-:Y:S01]  /*28a0*/  FFMA.FTZ R34, R33, R34, -0.17900948226451873779 ;  /* 0xbe374e4321227423 */ /* 0x000fe20000010022 */
[----:B------:R-:W-:Y:S01]  /*28b0*/  STS.U16 [R37+0xc80], R35 ;  /* 0x000c802325007388 */ /* 0x000fe20000000400 */
[----:B------:R-:W-:Y:S02]  /*28c0*/  FFMA.FTZ R30, R29, R30, 0.1716887056827545166 ;  /* 0x3e2fcf2a1d1e7423 */ /* 0x000fe4000001001e */
[----:B------:R-:W-:Y:S01]  /*28d0*/  FFMA.FTZ R34, R33, R34, 0.20512372255325317383 ;  /* 0x3e520bf421227423 */ /* 0x000fe20000010022 */
[----:B------:R-:W-:Y:S01]  /*28e0*/  BAR.SYNC.DEFER_BLOCKING 0x0 ;  /* 0x0000000000007b1d */ /* 0x000fe20000010000 */
[----:B0-----:R-:W-:-:S02]  /*28f0*/  FFMA.FTZ R32, R3, R36, -0.16845393180847167969 ;  /* 0xbe2c7f3003207423 */ /* 0x001fc40000010024 */
[----:B------:R-:W-:Y:S02]  /*2900*/  FFMA.FTZ R34, R33, R34, -0.24046532809734344482 ;  /* 0xbe763c8b21227423 */ /* 0x000fe40000010022 */
[----:B------:R-:W-:Y:S02]  /*2910*/  FFMA.FTZ R30, R29, R30, -0.17900948226451873779 ;  /* 0xbe374e431d1e7423 */ /* 0x000fe4000001001e */
[----:B------:R-:W-:Y:S02]  /*2920*/  FFMA.FTZ R34, R33, R34, 0.28857114911079406738 ;  /* 0x3e93bf9921227423 */ /* 0x000fe40000010022 */
[----:B------:R-:W-:Y:S02]  /*2930*/  FFMA.FTZ R32, R3, R32, 0.1716887056827545166 ;  /* 0x3e2fcf2a03207423 */ /* 0x000fe40000010020 */
[----:B------:R-:W-:Y:S02]  /*2940*/  FFMA.FTZ R34, R33, R34, -0.36067417263984680176 ;  /* 0xbeb8aa4921227423 */ /* 0x000fe40000010022 */
[----:B-1----:R-:W-:-:S02]  /*2950*/  FFMA.FTZ R31, R38, R36, -0.16845393180847167969 ;  /* 0xbe2c7f30261f7423 */ /* 0x002fc40000010024 */
[----:B------:R-:W-:Y:S02]  /*2960*/  FFMA.FTZ R30, R29, R30, 0.20512372255325317383 ;  /* 0x3e520bf41d1e7423 */ /* 0x000fe4000001001e */
[----:B------:R-:W-:Y:S02]  /*2970*/  FFMA.FTZ R32, R3, R32, -0.17900948226451873779 ;  /* 0xbe374e4303207423 */ /* 0x000fe40000010020 */
[----:B------:R-:W-:Y:S02]  /*2980*/  FFMA.FTZ R34, R33, R34, 0.48089820146560668945 ;  /* 0x3ef6384a21227423 */ /* 0x000fe40000010022 */
[----:B------:R-:W-:Y:S02]  /*2990*/  FFMA.FTZ R31, R38, R31, 0.1716887056827545166 ;  /* 0x3e2fcf2a261f7423 */ /* 0x000fe4000001001f */
[----:B------:R-:W-:Y:S01]  /*29a0*/  FFMA.FTZ R30, R29, R30, -0.24046532809734344482 ;  /* 0xbe763c8b1d1e7423 */ /* 0x000fe2000001001e */
[----:B------:R-:W0:Y:S01]  /*29b0*/  LDS R35, [R5] ;  /* 0x0000000005237984 */ /* 0x000e220000000800 */
[----:B------:R-:W-:-:S02]  /*29c0*/  FFMA.FTZ R32, R3, R32, 0.20512372255325317383 ;  /* 0x3e520bf403207423 */ /* 0x000fc40000010020 */
[----:B------:R-:W-:Y:S01]  /*29d0*/  FFMA.FTZ R34, R33, R34, -0.72134751081466674805 ;  /* 0xbf38aa3b21227423 */ /* 0x000fe20000010022 */
[----:B------:R-:W1:Y:S01]  /*29e0*/  LDS R37, [R5+0x100] ;  /* 0x0001000005257984 */ /* 0x000e620000000800 */
[C---:B------:R-:W-:Y:S02]  /*29f0*/  FFMA.FTZ R31, R38.reuse, R31, -0.17900948226451873779 ;  /* 0xbe374e43261f7423 */ /* 0x040fe4000001001f */
[----:B------:R-:W-:Y:S01]  /*2a00*/  FFMA.FTZ R30, R29, R30, 0.28857114911079406738 ;  /* 0x3e93bf991d1e7423 */ /* 0x000fe2000001001e */
[----:B------:R-:W-:Y:S01]  /*2a10*/  LDS R39, [R5+0x200] ;  /* 0x0002000005277984 */ /* 0x000fe20000000800 */
[----:B------:R-:W-:Y:S02]  /*2a20*/  FFMA.FTZ R32, R3, R32, -0.24046532809734344482 ;  /* 0xbe763c8b03207423 */ /* 0x000fe40000010020 */
[----:B------:R-:W-:Y:S02]  /*2a30*/  FMUL R34, R33, R34 ;  /* 0x0000002221227220 */ /* 0x000fe40000400000 */
[----:B------:R-:W-:-:S02]  /*2a40*/  FFMA.FTZ R31, R38, R31, 0.20512372255325317383 ;  /* 0x3e520bf4261f7423 */ /* 0x000fc4000001001f */
[----:B------:R-:W-:Y:S02]  /*2a50*/  FFMA.FTZ R30, R29, R30, -0.36067417263984680176 ;  /* 0xbeb8aa491d1e7423 */ /* 0x000fe4000001001e */
[----:B------:R-:W-:Y:S02]  /*2a60*/  FFMA.FTZ R32, R3, R32, 0.28857114911079406738 ;  /* 0x3e93bf9903207423 */ /* 0x000fe40000010020 */
[----:B------:R-:W-:Y:S02]  /*2a70*/  FMUL R34, R33, R34 ;  /* 0x0000002221227220 */ /* 0x000fe40000400000 */
[----:B------:R-:W-:Y:S02]  /*2a80*/  FFMA.FTZ R31, R38, R31, -0.24046532809734344482 ;  /* 0xbe763c8b261f7423 */ /* 0x000fe4000001001f */
[----:B------:R-:W-:Y:S02]  /*2a90*/  FFMA.FTZ R30, R29, R30, 0.48089820146560668945 ;  /* 0x3ef6384a1d1e7423 */ /* 0x000fe4000001001e */
[----:B------:R-:W-:-:S02]  /*2aa0*/  FFMA.FTZ R32, R3, R32, -0.36067417263984680176 ;  /* 0xbeb8aa4903207423 */ /* 0x000fc40000010020 */
[----:B------:R-:W-:Y:S02]  /*2ab0*/  FFMA.FTZ R34, R33, 1.4426950216293334961, R34 ;  /* 0x3fb8aa3b21227823 */ /* 0x000fe40000010022 */
[----:B------:R-:W2:Y:S01]  /*2ac0*/  LDS R33, [R5+0x300] ;  /* 0x0003000005217984 */ /* 0x000ea20000000800 */
[C---:B------:R-:W-:Y:S02]  /*2ad0*/  FFMA.FTZ R31, R38.reuse, R31, 0.28857114911079406738 ;  /* 0x3e93bf99261f7423 */ /* 0x040fe4000001001f */
[----:B------:R-:W-:Y:S02]  /*2ae0*/  FFMA.FTZ R30, R29, R30, -0.72134751081466674805 ;  /* 0xbf38aa3b1d1e7423 */ /* 0x000fe4000001001e */
[----:B------:R-:W-:Y:S02]  /*2af0*/  FFMA.FTZ R32, R3, R32, 0.48089820146560668945 ;  /* 0x3ef6384a03207423 */ /* 0x000fe40000010020 */
[----:B------:R-:W-:Y:S02]  /*2b00*/  FFMA.FTZ R31, R38, R31, -0.36067417263984680176 ;  /* 0xbeb8aa49261f7423 */ /* 0x000fe4000001001f */
[----:B------:R-:W-:-:S02]  /*2b10*/  FMUL R30, R29, R30 ;  /* 0x0000001e1d1e7220 */ /* 0x000fc40000400000 */
[----:B------:R-:W-:Y:S01]  /*2b20*/  FFMA.FTZ R32, R3, R32, -0.72134751081466674805 ;  /* 0xbf38aa3b03207423 */ /* 0x000fe20000010020 */
[----:B0-----:R1:W-:Y:S01]  /*2b30*/  STG.E.U16 [R14.64], R35 ;  /* 0x000000230e007986 */ /* 0x0013e2000c101506 */
[C---:B------:R-:W-:Y:S02]  /*2b40*/  FFMA.FTZ R31, R38.reuse, R31, 0.48089820146560668945 ;  /* 0x3ef6384a261f7423 */ /* 0x040fe4000001001f */
[----:B------:R-:W-:Y:S02]  /*2b50*/  FMUL R30, R29, R30 ;  /* 0x0000001e1d1e7220 */ /* 0x000fe40000400000 */
[----:B------:R-:W-:Y:S02]  /*2b60*/  FMUL R32, R3, R32 ;  /* 0x0000002003207220 */ /* 0x000fe40000400000 */
[----:B------:R-:W-:Y:S02]  /*2b70*/  FFMA.FTZ R31, R38, R31, -0.72134751081466674805 ;  /* 0xbf38aa3b261f7423 */ /* 0x000fe4000001001f */
[----:B------:R-:W-:-:S02]  /*2b80*/  FFMA.FTZ R29, R29, 1.4426950216293334961, R30 ;  /* 0x3fb8aa3b1d1d7823 */ /* 0x000fc4000001001e */
[----:B------:R-:W-:Y:S01]  /*2b90*/  FMUL R32, R3, R32 ;  /* 0x0000002003207220 */ /* 0x000fe20000400000 */
[----:B-1----:R-:W-:Y:S01]  /*2ba0*/  PRMT R15, R37, 0x7632, R15 ;  /* 0x00007632250f7816 */ /* 0x002fe2000000000f */
[----:B------:R-:W-:Y:S02]  /*2bb0*/  FMUL R31, R38, R31 ;  /* 0x0000001f261f7220 */ /* 0x000fe40000400000 */
[----:B------:R-:W-:Y:S02]  /*2bc0*/  FFMA.FTZ R3, R3, 1.4426950216293334961, R32 ;  /* 0x3fb8aa3b03037823 */ /* 0x000fe40000010020 */
[----:B------:R-:W-:Y:S02]  /*2bd0*/  FADD R2, R2, R29 ;  /* 0x0000001d02027221 */ /* 0x000fe40000000000 */
[----:B------:R-:W-:Y:S02]  /*2be0*/  @P3 IMAD.MOV.U32 R29, RZ, RZ, 0x7f800000 ;  /* 0x7f800000ff1d3424 */ /* 0x000fe400078e00ff */
[----:B------:R-:W-:-:S02]  /*2bf0*/  FMUL R31, R38, R31 ;  /* 0x0000001f261f7220 */ /* 0x000fc40000400000 */
[----:B------:R-:W-:Y:S01]  /*2c00*/  FADD R3, R6, R3 ;  /* 0x0000000306037221 */ /* 0x000fe20000000000 */
[----:B------:R-:W-:Y:S01]  /*2c10*/  @P4 MOV R6, 0x7f800000 ;  /* 0x7f80000000064802 */ /* 0x000fe20000000f00 */
[----:B------:R-:W-:Y:S01]  /*2c20*/  @P3 FFMA.FTZ R2, R24, R29, +INF ;  /* 0x7f80000018023423 */ /* 0x000fe2000001001d */
[----:B------:R-:W-:Y:S01]  /*2c30*/  @P0 MOV R24, 0x7f800000 ;  /* 0x7f80000000180802 */ /* 0x000fe20000000f00 */
[----:B------:R-:W-:Y:S01]  /*2c40*/  @P2 IMAD.MOV.U32 R29, RZ, RZ, 0x7f800000 ;  /* 0x7f800000ff1d2424 */ /* 0x000fe200078e00ff */
[----:B------:R-:W-:Y:S01]  /*2c50*/  FSETP.NEU.AND P3, PT, R25, RZ, PT ;  /* 0x000000ff1900720b */ /* 0x000fe20003f6d000 */
[----:B------:R-:W-:Y:S02]  /*2c60*/  FFMA.FTZ R31, R38, 1.4426950216293334961, R31 ;  /* 0x3fb8aa3b261f7823 */ /* 0x000fe4000001001f */
[----:B------:R-:W-:Y:S02]  /*2c70*/  FADD R27, R27, R34 ;  /* 0x000000221b1b7221 */ /* 0x000fe40000000000 */
[----:B------:R-:W-:Y:S01]  /*2c80*/  @P4 FFMA.FTZ R3, R25, R6, +INF ;  /* 0x7f80000019034423 */ /* 0x000fe20000010006 */
[C---:B------:R-:W-:Y:S01]  /*2c90*/  FSETP.NEU.AND P4, PT, R26.reuse, RZ, PT ;  /* 0x000000ff1a00720b */ /* 0x040fe20003f8d000 */
[----:B------:R-:W-:Y:S01]  /*2ca0*/  @P2 FFMA.FTZ R27, R26, R29, +INF ;  /* 0x7f8000001a1b2423 */ /* 0x000fe2000001001d */
[C---:B------:R-:W-:Y:S01]  /*2cb0*/  FSETP.NEU.AND P2, PT, R7.reuse, RZ, PT ;  /* 0x000000ff0700720b */ /* 0x040fe20003f4d000 */
[----:B------:R-:W-:Y:S01]  /*2cc0*/  FADD R28, R28, R31 ;  /* 0x0000001f1c1c7221 */ /* 0x000fe20000000000 */
[----:B------:R-:W-:Y:S01]  /*2cd0*/  FSEL R6, R2, -INF , P1 ;  /* 0xff80000002067808 */ /* 0x000fe20000800000 */
[----:B------:R-:W-:Y:S01]  /*2ce0*/  @P0 FFMA.FTZ R28, R7, R24, +INF ;  /* 0x7f800000071c0423 */ /* 0x000fe20000010018 */
[----:B------:R-:W-:-:S02]  /*2cf0*/  PRMT R7, R35, 0x7632, R7 ;  /* 0x0000763223077816 */ /* 0x000fc40000000007 */
[----:B------:R-:W-:Y:S01]  /*2d00*/  FSEL R2, R27, -INF , P4 ;  /* 0xff8000001b027808 */ /* 0x000fe20002000000 */
[----:B------:R-:W-:Y:S01]  /*2d10*/  FFMA R24, R6, 0.69314718246459960938, R59 ;  /* 0x3f31721806187823 */ /* 0x000fe2000000003b */
[----:B------:R-:W-:Y:S01]  /*2d20*/  FSEL R3, R3, -INF , P3 ;  /* 0xff80000003037808 */ /* 0x000fe20001800000 */
[----:B------:R0:W-:Y:S01]  /*2d30*/  STG.E.U16 [R10.64], R7 ;  /* 0x000000070a007986 */ /* 0x0001e2000c101506 */
[----:B------:R-:W-:Y:S01]  /*2d40*/  FSEL R5, R28, -INF , P2 ;  /* 0xff8000001c057808 */ /* 0x000fe20001000000 */
[----:B------:R-:W-:Y:S01]  /*2d50*/  FFMA R26, R2, 0.69314718246459960938, R57 ;  /* 0x3f317218021a7823 */ /* 0x000fe20000000039 */
[----:B--2---:R-:W-:Y:S01]  /*2d60*/  PRMT R2, R33, 0x7632, R2 ;  /* 0x0000763221027816 */ /* 0x004fe20000000002 */
[----:B------:R1:W-:Y:S01]  /*2d70*/  STG.E.U16 [R12.64], R37 ;  /* 0x000000250c007986 */ /* 0x0003e2000c101506 */
[----:B------:R-:W-:Y:S02]  /*2d80*/  FFMA R25, R3, 0.69314718246459960938, R58 ;  /* 0x3f31721803197823 */ /* 0x000fe4000000003a */
[----:B------:R-:W-:Y:S01]  /*2d90*/  FFMA R27, R5, 0.69314718246459960938, R52 ;  /* 0x3f317218051b7823 */ /* 0x000fe20000000034 */
[----:B------:R1:W-:Y:S01]  /*2da0*/  STG.E.U16 [R16.64], R15 ;  /* 0x0000000f10007986 */ /* 0x0003e2000c101506 */
[----:B0-----:R-:W-:-:S03]  /*2db0*/  PRMT R11, R39, 0x7632, R11 ;  /* 0x00007632270b7816 */ /* 0x001fc6000000000b */
[----:B------:R1:W-:Y:S04]  /*2dc0*/  STG.E.U16 [R18.64], R39 ;  /* 0x0000002712007986 */ /* 0x0003e8000c101506 */
[----:B------:R1:W-:Y:S04]  /*2dd0*/  STG.E.U16 [R20.64], R11 ;  /* 0x0000000b14007986 */ /* 0x0003e8000c101506 */
[----:B------:R1:W-:Y:S04]  /*2de0*/  STG.E.U16 [R8.64], R33 ;  /* 0x0000002108007986 */ /* 0x0003e8000c101506 */
[----:B------:R1:W-:Y:S04]  /*2df0*/  STG.E.U16 [R22.64], R2 ;  /* 0x0000000216007986 */ /* 0x0003e8000c101506 */
[----:B------:R-:W-:Y:S06]  /*2e00*/  BAR.SYNC.DEFER_BLOCKING 0x0 ;  /* 0x0000000000007b1d */ /* 0x000fec0000010000 */
[----:B------:R1:W-:Y:S04]  /*2e10*/  STS.128 [R80.X4], R24 ;  /* 0x0000001850007388 */ /* 0x0003e80000004c00 */
[----:B------:R-:W-:Y:S06]  /*2e20*/  BAR.SYNC.DEFER_BLOCKING 0x0 ;  /* 0x0000000000007b1d */ /* 0x000fec0000010000 */
[----:B------:R-:W-:Y:S05]  /*2e30*/  @P5 EXIT ;  /* 0x000000000000594d */ /* 0x000fea0003800000 */
[----:B-1----:R-:W0:Y:S01]  /*2e40*/  LDS R7, [R4] ;  /* 0x0000000004077984 */ /* 0x002e220000000800 */
[----:B------:R-:W-:Y:S01]  /*2e50*/  IMAD R0, R0, c[0x0][0x1cc], RZ ;  /* 0x0000730000007a24 */ /* 0x000fe200078e02ff */
[C---:B------:R-:W-:Y:S01]  /*2e60*/  SHF.L.U32 R3, R78.reuse, 0x2, RZ ;  /* 0x000000024e037819 */ /* 0x040fe200000006ff */
[----:B------:R-:W-:-:S04]  /*2e70*/  IMAD.HI R5, R78, 0x4, RZ ;  /* 0x000000044e057827 */ /* 0x000fc800078e02ff */
[C---:B------:R-:W-:Y:S02]  /*2e80*/  IMAD.SHL.U32 R2, R0.reuse, 0x4, RZ ;  /* 0x0000000400027824 */ /* 0x040fe400078e00ff */
[----:B------:R-:W-:-:S03]  /*2e90*/  IMAD.HI R0, R0, 0x4, RZ ;  /* 0x0000000400007827 */ /* 0x000fc600078e02ff */
[----:B------:R-:W-:-:S04]  /*2ea0*/  IADD3 R2, P0, P1, R3, c[0x0][0x180], R2 ;  /* 0x0000600003027a10 */ /* 0x000fc8000791e002 */
[----:B------:R-:W-:-:S05]  /*2eb0*/  IADD3.X R3, R5, c[0x0][0x184], R0, P0, P1 ;  /* 0x0000610005037a10 */ /* 0x000fca00007e2400 */
[----:B0-----:R-:W-:Y:S01]  /*2ec0*/  STG.E [R2.64], R7 ;  /* 0x0000000702007986 */ /* 0x001fe2000c101906 */
[----:B------:R-:W-:Y:S05]  /*2ed0*/  EXIT ;  /* 0x000000000000794d */ /* 0x000fea0003800000 */
.L_x_2:
[----:B------:R-:W-:-:S00]  /*2ee0*/  BRA `(.L_x_2) ;  /* 0xfffffff000007947 */ /* 0x000fc0000383ffff */
[----:B------:R-:W-:-:S00]  /*2ef0*/  NOP ;  /* 0x0000000000007918 */ /* 0x000fc00000000000 */
        /* <DEDUP_REMOVED lines=8> */
.L_x_3:


//--------------------- .nv.global.init           --------------------------
	.section	.nv.global.init,"aw",@progbits
.nv.global.init:
	.type		_$_str,@object
	.size		_$_str,(.L_0 - _$_str)
_$_str:
        /*0000*/ 	.byte	0x5f, 0x5f, 0x43, 0x55, 0x44, 0x41, 0x5f, 0x46, 0x54, 0x5a, 0x00
.L_0:


//--------------------- .nv.shared.attn_fwd       --------------------------
	.section	.nv.shared.attn_fwd,"aw",@nobits
	.sectionflags	@""
	.align	16
